	.target	sm_90a

	.elftype	@"ET_EXEC"


//--------------------- .note.nv.tkinfo           --------------------------
	.section	.note.nv.tkinfo,"",@"SHT_NOTE"
	.sectionflags	@"SHF_NOTE_NV_TKINFO"
	.tkinfo
        /*0018*/ 	.word	0x00000002
        /*0030*/ 	.string	""
        /*0030*/ 	.string	"ptxas"
        /*0030*/ 	.string	"Cuda compilation tools, release 13.0, V13.0.88"
        /*0030*/ 	.string	"Build cuda_13.0.r13.0/compiler.36424714_0"
        /*0030*/ 	.string	"-v  -suppress-debug-info  -lineinfo  -arch sm_90a "



//--------------------- .note.nv.cuinfo           --------------------------
	.section	.note.nv.cuinfo,"",@"SHT_NOTE"
	.sectionflags	@"SHF_NOTE_NV_CUINFO"
        /*0018*/ 	.short	0x0002
        /*001a*/ 	.short	0x005a
        /*001c*/ 	.short	0x0082
	.zero		2


//--------------------- .nv.info                  --------------------------
	.section	.nv.info,"",@"SHT_CUDA_INFO"
	.align	4


	//----- nvinfo : EIATTR_REGCOUNT
	.align		4
        /*0000*/ 	.byte	0x04, 0x2f
        /*0002*/ 	.short	(.L_1 - .L_0)
	.align		4
.L_0:
        /*0004*/ 	.word	index@(gluon_mma)
        /*0008*/ 	.word	0x000000ff


	//----- nvinfo : EIATTR_FRAME_SIZE
	.align		4
.L_1:
        /*000c*/ 	.byte	0x04, 0x11
        /*000e*/ 	.short	(.L_3 - .L_2)
	.align		4
.L_2:
        /*0010*/ 	.word	index@(gluon_mma)
        /*0014*/ 	.word	0x000007d8


	//----- nvinfo : EIATTR_MIN_STACK_SIZE
	.align		4
.L_3:
        /*0018*/ 	.byte	0x04, 0x12
        /*001a*/ 	.short	(.L_5 - .L_4)
	.align		4
.L_4:
        /*001c*/ 	.word	index@(gluon_mma)
        /*0020*/ 	.word	0x000007d8
.L_5:


//--------------------- .nv.compat                --------------------------
	.section	.nv.compat,"",@"SHT_CUDA_COMPAT_INFO"
	.align	4
        /*0000*/ 	.byte	0x02, 0x09, 0x01, 0x00, 0x02, 0x02, 0x04, 0x00, 0x02, 0x05, 0x05, 0x00, 0x03, 0x07, 0x01, 0x01
        /*0010*/ 	.byte	0x02, 0x03, 0x00, 0x00, 0x02, 0x06, 0x01, 0x00, 0x04, 0x0b, 0x08, 0x00, 0x00, 0x00, 0x00, 0x00
        /*0020*/ 	.byte	0x00, 0x00, 0x00, 0x00


//--------------------- .nv.info.gluon_mma        --------------------------
	.section	.nv.info.gluon_mma,"",@"SHT_CUDA_INFO"
	.sectionflags	@""
	.align	4


	//----- nvinfo : EIATTR_CUDA_API_VERSION
	.align		4
        /*0000*/ 	.byte	0x04, 0x37
        /*0002*/ 	.short	(.L_7 - .L_6)
.L_6:
        /*0004*/ 	.word	0x00000082


	//----- nvinfo : EIATTR_KPARAM_INFO
	.align		4
.L_7:
        /*0008*/ 	.byte	0x04, 0x17
        /*000a*/ 	.short	(.L_9 - .L_8)
.L_8:
        /*000c*/ 	.word	0x00000000
        /*0010*/ 	.short	0x0004
        /*0012*/ 	.short	0x0020
        /*0014*/ 	.byte	0x00, 0xf4, 0x21, 0x00


	//----- nvinfo : EIATTR_KPARAM_INFO
	.align		4
.L_9:
        /*0018*/ 	.byte	0x04, 0x17
        /*001a*/ 	.short	(.L_11 - .L_10)
.L_10:
        /*001c*/ 	.word	0x00000000
        /*0020*/ 	.short	0x0003
        /*0022*/ 	.short	0x0018
        /*0024*/ 	.byte	0x00, 0xf4, 0x21, 0x00


	//----- nvinfo : EIATTR_KPARAM_INFO
	.align		4
.L_11:
        /*0028*/ 	.byte	0x04, 0x17
        /*002a*/ 	.short	(.L_13 - .L_12)
.L_12:
        /*002c*/ 	.word	0x00000000
        /*0030*/ 	.short	0x0002
        /*0032*/ 	.short	0x0010
        /*0034*/ 	.byte	0x00, 0xf4, 0x21, 0x00


	//----- nvinfo : EIATTR_KPARAM_INFO
	.align		4
.L_13:
        /*0038*/ 	.byte	0x04, 0x17
        /*003a*/ 	.short	(.L_15 - .L_14)
.L_14:
        /*003c*/ 	.word	0x00000000
        /*0040*/ 	.short	0x0001
        /*0042*/ 	.short	0x0008
        /*0044*/ 	.byte	0x00, 0xf4, 0x21, 0x00


	//----- nvinfo : EIATTR_KPARAM_INFO
	.align		4
.L_15:
        /*0048*/ 	.byte	0x04, 0x17
        /*004a*/ 	.short	(.L_17 - .L_16)
.L_16:
        /*004c*/ 	.word	0x00000000
        /*0050*/ 	.short	0x0000
        /*0052*/ 	.short	0x0000
        /*0054*/ 	.byte	0x00, 0xf4, 0x21, 0x00


	//----- nvinfo : EIATTR_SPARSE_MMA_MASK
	.align		4
.L_17:
        /*0058*/ 	.byte	0x03, 0x50
        /*005a*/ 	.short	0x0000


	//----- nvinfo : EIATTR_MAXREG_COUNT
	.align		4
        /*005c*/ 	.byte	0x03, 0x1b
        /*005e*/ 	.short	0x00ff


	//----- nvinfo : EIATTR_NUM_BARRIERS
	.align		4
        /*0060*/ 	.byte	0x02, 0x4c
        /*0062*/ 	.byte	0x01
	.zero		1


	//----- nvinfo : EIATTR_ANNOTATIONS
	.align		4
        /*0064*/ 	.byte	0x04, 0x55
        /*0066*/ 	.short	(.L_19 - .L_18)


	//   ....[0]....
.L_18:
        /*0068*/ 	.word	0x00000001
        /*006c*/ 	.byte	0x20, 0x1d, 0x00, 0x00, 0x01, 0x00, 0x00, 0x00, 0x30, 0x1d, 0x00, 0x00, 0x01, 0x00, 0x00, 0x00
        /* <DEDUP_REMOVED lines=573> */
        /*244c*/ 	.byte	0xc0, 0x13, 0x01, 0x00, 0x01, 0x00, 0x00, 0x00, 0xd0, 0x13, 0x01, 0x00


	//----- nvinfo : EIATTR_MERCURY_ISA_VERSION
	.align		4
.L_19:
        /*2458*/ 	.byte	0x03, 0x5f
        /*245a*/ 	.short	0x0101


	//----- nvinfo : EIATTR_EXIT_INSTR_OFFSETS
	.align		4
        /*245c*/ 	.byte	0x04, 0x1c
        /*245e*/ 	.short	(.L_21 - .L_20)


	//   ....[0]....
.L_20:
        /*2460*/ 	.word	0x00011620


	//----- nvinfo : EIATTR_REQNTID
	.align		4
.L_21:
        /*2464*/ 	.byte	0x04, 0x10
        /*2466*/ 	.short	(.L_23 - .L_22)
.L_22:
        /*2468*/ 	.word	0x00000080
        /*246c*/ 	.word	0x00000001
        /*2470*/ 	.word	0x00000001


	//----- nvinfo : EIATTR_CBANK_PARAM_SIZE
	.align		4
.L_23:
        /*2474*/ 	.byte	0x03, 0x19
        /*2476*/ 	.short	0x0028


	//----- nvinfo : EIATTR_PARAM_CBANK
	.align		4
        /*2478*/ 	.byte	0x04, 0x0a
        /*247a*/ 	.short	(.L_25 - .L_24)
	.align		4
.L_24:
        /*247c*/ 	.word	index@(.nv.constant0.gluon_mma)
        /*2480*/ 	.short	0x0210
        /*2482*/ 	.short	0x0028


	//----- nvinfo : EIATTR_SW_WAR
	.align		4
.L_25:
        /*2484*/ 	.byte	0x04, 0x36
        /*2486*/ 	.short	(.L_27 - .L_26)
.L_26:
        /*2488*/ 	.word	0x00000008
.L_27:


//--------------------- .nv.callgraph             --------------------------
	.section	.nv.callgraph,"",@"SHT_CUDA_CALLGRAPH"
	.align	4
	.sectionentsize	8
	.align		4
        /*0000*/ 	.word	0x00000000
	.align		4
        /*0004*/ 	.word	0xffffffff
	.align		4
        /*0008*/ 	.word	0x00000000
	.align		4
        /*000c*/ 	.word	0xfffffffe
	.align		4
        /*0010*/ 	.word	0x00000000
	.align		4
        /*0014*/ 	.word	0xfffffffd
	.align		4
        /*0018*/ 	.word	0x00000000
	.align		4
        /*001c*/ 	.word	0xfffffffc


//--------------------- .text.gluon_mma           --------------------------
	.section	.text.gluon_mma,"ax",@progbits
	.align	128
        .global         gluon_mma
        .type           gluon_mma,@function
        .size           gluon_mma,(.L_x_1 - gluon_mma)
        .other          gluon_mma,@"STO_CUDA_ENTRY STV_DEFAULT"
gluon_mma:
.text.gluon_mma:
[----:B------:R-:W0:Y:S01]  /*0000*/  LDC R1, c[0x0][0x28] ;  /* 0x00000a00ff017b82 */ /* 0x000e220000000800 */
[----:B------:R-:W1:Y:S07]  /*0010*/  S2R R0, SR_TID.X ;  /* 0x0000000000007919 */ /* 0x000e6e0000002100 */
[----:B------:R-:W2:Y:S01]  /*0020*/  LDC.64 R92, c[0x0][0x210] ;  /* 0x00008400ff5c7b82 */ /* 0x000ea20000000a00 */
[----:B------:R-:W-:Y:S01]  /*0030*/  ULDC.64 UR10, c[0x0][0x208] ;  /* 0x00008200000a7ab9 */ /* 0x000fe20000000a00 */
[----:B0-----:R-:W-:Y:S01]  /*0040*/  VIADD R1, R1, 0xfffff828 ;  /* 0xfffff82801017836 */ /* 0x001fe20000000000 */
[----:B-1----:R-:W-:-:S02]  /*0050*/  SHF.R.U32.HI R102, RZ, 0x5, R0 ;  /* 0x00000005ff667819 */ /* 0x002fc40000011600 */
[----:B------:R-:W-:Y:S02]  /*0060*/  LOP3.LUT R2, R0, 0x60, RZ, 0xc0, !PT ;  /* 0x0000006000027812 */ /* 0x000fe400078ec0ff */
[----:B------:R-:W-:Y:S02]  /*0070*/  SGXT.U32 R102, R102, 0x2 ;  /* 0x000000026666781a */ /* 0x000fe40000000000 */
[----:B------:R-:W-:Y:S01]  /*0080*/  LOP3.LUT R108, R0, 0x1f, RZ, 0xc0, !PT ;  /* 0x0000001f006c7812 */ /* 0x000fe200078ec0ff */
[----:B------:R-:W-:Y:S01]  /*0090*/  IMAD.SHL.U32 R3, R2, 0x4, RZ ;  /* 0x0000000402037824 */ /* 0x000fe200078e00ff */
[----:B------:R-:W-:Y:S02]  /*00a0*/  SHF.R.U32.HI R0, RZ, 0x1, R2 ;  /* 0x00000001ff007819 */ /* 0x000fe40000011602 */
[----:B------:R-:W-:Y:S01]  /*00b0*/  LOP3.LUT R24, R102, 0x8, RZ, 0xfc, !PT ;  /* 0x0000000866187812 */ /* 0x000fe200078efcff */
[----:B------:R-:W-:Y:S01]  /*00c0*/  IMAD R5, R108, 0x2, R3 ;  /* 0x000000026c057824 */ /* 0x000fe200078e0203 */
[----:B--2---:R-:W-:-:S02]  /*00d0*/  LEA R2, P0, R2, R92, 0x3 ;  /* 0x0000005c02027211 */ /* 0x004fc400078018ff */
[----:B------:R-:W-:Y:S01]  /*00e0*/  LOP3.LUT R16, R102, 0x4, RZ, 0xfc, !PT ;  /* 0x0000000466107812 */ /* 0x000fe200078efcff */
[----:B------:R-:W-:Y:S01]  /*00f0*/  IMAD.SHL.U32 R10, R24, 0x80, RZ ;  /* 0x00000080180a7824 */ /* 0x000fe200078e00ff */
[----:B------:R-:W-:Y:S02]  /*0100*/  LEA.HI.X R3, R3, R93, RZ, 0x1, P0 ;  /* 0x0000005d03037211 */ /* 0x000fe400000f0cff */
[----:B------:R-:W-:Y:S02]  /*0110*/  LOP3.LUT R11, R102, 0xc, RZ, 0xfc, !PT ;  /* 0x0000000c660b7812 */ /* 0x000fe400078efcff */
[----:B------:R-:W-:Y:S01]  /*0120*/  SHF.L.U32 R8, R16, 0x7, RZ ;  /* 0x0000000710087819 */ /* 0x000fe200000006ff */
[----:B------:R-:W-:Y:S01]  /*0130*/  IMAD.WIDE.U32 R2, R108, 0x2, R2 ;  /* 0x000000026c027825 */ /* 0x000fe200078e0002 */
[-C--:B------:R-:W-:Y:S02]  /*0140*/  LEA R4, P0, R16, R92.reuse, 0x8 ;  /* 0x0000005c10047211 */ /* 0x080fe400078040ff */
[----:B------:R-:W-:-:S02]  /*0150*/  LEA R6, P1, R24, R92, 0x8 ;  /* 0x0000005c18067211 */ /* 0x000fc400078240ff */
[----:B------:R-:W-:Y:S01]  /*0160*/  LOP3.LUT R0, R5, R0, RZ, 0x3c, !PT ;  /* 0x0000000005007212 */ /* 0x000fe200078e3cff */
[----:B------:R-:W2:Y:S01]  /*0170*/  LDG.E.U16 R245, desc[UR10][R2.64] ;  /* 0x0000000a02f57981 */ /* 0x000ea2000c1e1500 */
[-C--:B------:R-:W-:Y:S01]  /*0180*/  LEA.HI.X R5, R8, R93.reuse, RZ, 0x1, P0 ;  /* 0x0000005d08057211 */ /* 0x080fe200000f0cff */
[C---:B------:R-:W-:Y:S01]  /*0190*/  IMAD.SHL.U32 R8, R11.reuse, 0x80, RZ ;  /* 0x000000800b087824 */ /* 0x040fe200078e00ff */
[-C--:B------:R-:W-:Y:S01]  /*01a0*/  LEA.HI.X R7, R10, R93.reuse, RZ, 0x1, P1 ;  /* 0x0000005d0a077211 */ /* 0x080fe200008f0cff */
[----:B------:R-:W3:Y:S01]  /*01b0*/  LDG.E.U16 R244, desc[UR10][R2.64+0x40] ;  /* 0x0000400a02f47981 */ /* 0x000ee2000c1e1500 */
[----:B------:R-:W-:Y:S02]  /*01c0*/  LEA R12, P0, R11, R92, 0x8 ;  /* 0x0000005c0b0c7211 */ /* 0x000fe400078040ff */
[----:B------:R-:W-:Y:S01]  /*01d0*/  LOP3.LUT R32, R102, 0x10, RZ, 0xfc, !PT ;  /* 0x0000001066207812 */ /* 0x000fe200078efcff */
[----:B------:R-:W-:Y:S01]  /*01e0*/  IMAD.WIDE.U32 R6, R108, 0x2, R6 ;  /* 0x000000026c067825 */ /* 0x000fe200078e0006 */
[----:B------:R-:W-:Y:S01]  /*01f0*/  LEA.HI.X R13, R8, R93, RZ, 0x1, P0 ;  /* 0x0000005d080d7211 */ /* 0x000fe200000f0cff */
[----:B------:R-:W4:Y:S01]  /*0200*/  LDG.E.U16 R243, desc[UR10][R2.64+0x80] ;  /* 0x0000800a02f37981 */ /* 0x000f22000c1e1500 */
[----:B------:R-:W-:Y:S01]  /*0210*/  LOP3.LUT R8, R102, 0x14, RZ, 0xfc, !PT ;  /* 0x0000001466087812 */ /* 0x000fe200078efcff */
[----:B------:R-:W-:-:S02]  /*0220*/  IMAD.WIDE.U32 R4, R108, 0x2, R4 ;  /* 0x000000026c047825 */ /* 0x000fc400078e0004 */
[----:B------:R-:W5:Y:S01]  /*0230*/  LDG.E.U16 R237, desc[UR10][R6.64] ;  /* 0x0000000a06ed7981 */ /* 0x000f62000c1e1500 */
[----:B------:R-:W-:Y:S01]  /*0240*/  SHF.L.U32 R14, R8, 0x7, RZ ;  /* 0x00000007080e7819 */ /* 0x000fe200000006ff */
[----:B------:R-:W-:Y:S02]  /*0250*/  IMAD.SHL.U32 R10, R32, 0x80, RZ ;  /* 0x00000080200a7824 */ /* 0x000fe400078e00ff */
[----:B------:R-:W4:Y:S04]  /*0260*/  LDG.E.U16 R236, desc[UR10][R6.64+0x40] ;  /* 0x0000400a06ec7981 */ /* 0x000f28000c1e1500 */
[----:B------:R-:W5:Y:S04]  /*0270*/  LDG.E.U16 R235, desc[UR10][R6.64+0x80] ;  /* 0x0000800a06eb7981 */ /* 0x000f68000c1e1500 */
[----:B------:R0:W4:Y:S04]  /*0280*/  LDG.E.U16 R234, desc[UR10][R6.64+0xc0] ;  /* 0x0000c00a06ea7981 */ /* 0x000128000c1e1500 */
[----:B------:R1:W5:Y:S01]  /*0290*/  LDG.E.U16 R242, desc[UR10][R2.64+0xc0] ;  /* 0x0000c00a02f27981 */ /* 0x000362000c1e1500 */
[----:B------:R-:W-:Y:S01]  /*02a0*/  IMAD.WIDE.U32 R12, R108, 0x2, R12 ;  /* 0x000000026c0c7825 */ /* 0x000fe200078e000c */
[----:B------:R-:W-:-:S02]  /*02b0*/  LOP3.LUT R34, R102, 0x18, RZ, 0xfc, !PT ;  /* 0x0000001866227812 */ /* 0x000fc400078efcff */
[----:B------:R-:W5:Y:S01]  /*02c0*/  LDG.E.U16 R241, desc[UR10][R4.64] ;  /* 0x0000000a04f17981 */ /* 0x000f62000c1e1500 */
[----:B0-----:R-:W-:-:S03]  /*02d0*/  LEA R6, P1, R8, R92, 0x8 ;  /* 0x0000005c08067211 */ /* 0x001fc600078240ff */
[----:B------:R-:W5:Y:S01]  /*02e0*/  LDG.E.U16 R240, desc[UR10][R4.64+0x40] ;  /* 0x0000400a04f07981 */ /* 0x000f62000c1e1500 */
[----:B-1----:R-:W-:-:S03]  /*02f0*/  LEA R2, P0, R32, R92, 0x8 ;  /* 0x0000005c20027211 */ /* 0x002fc600078040ff */
[----:B------:R-:W5:Y:S01]  /*0300*/  LDG.E.U16 R239, desc[UR10][R4.64+0x80] ;  /* 0x0000800a04ef7981 */ /* 0x000f62000c1e1500 */
[----:B------:R-:W-:-:S03]  /*0310*/  LEA.HI.X R7, R14, R93, RZ, 0x1, P1 ;  /* 0x0000005d0e077211 */ /* 0x000fc600008f0cff */
[----:B------:R0:W5:Y:S01]  /*0320*/  LDG.E.U16 R238, desc[UR10][R4.64+0xc0] ;  /* 0x0000c00a04ee7981 */ /* 0x000162000c1e1500 */
[----:B------:R-:W-:Y:S01]  /*0330*/  LEA.HI.X R3, R10, R93, RZ, 0x1, P0 ;  /* 0x0000005d0a037211 */ /* 0x000fe200000f0cff */
[----:B------:R-:W-:Y:S01]  /*0340*/  IMAD.SHL.U32 R10, R34, 0x80, RZ ;  /* 0x00000080220a7824 */ /* 0x000fe200078e00ff */
[----:B------:R-:W-:Y:S01]  /*0350*/  LOP3.LUT R41, R102, 0x20, RZ, 0xfc, !PT ;  /* 0x0000002066297812 */ /* 0x000fe200078efcff */
[----:B------:R-:W4:Y:S01]  /*0360*/  LDG.E.U16 R233, desc[UR10][R12.64] ;  /* 0x0000000a0ce97981 */ /* 0x000f22000c1e1500 */
[----:B------:R-:W-:Y:S01]  /*0370*/  IMAD.WIDE.U32 R6, R108, 0x2, R6 ;  /* 0x000000026c067825 */ /* 0x000fe200078e0006 */
[C---:B------:R-:W-:Y:S02]  /*0380*/  LOP3.LUT R22, R102.reuse, 0x24, RZ, 0xfc, !PT ;  /* 0x0000002466167812 */ /* 0x040fe400078efcff */
[----:B------:R-:W5:Y:S01]  /*0390*/  LDG.E.U16 R232, desc[UR10][R12.64+0x40] ;  /* 0x0000400a0ce87981 */ /* 0x000f62000c1e1500 */
[----:B0-----:R-:W-:Y:S01]  /*03a0*/  LOP3.LUT R4, R102, 0x1c, RZ, 0xfc, !PT ;  /* 0x0000001c66047812 */ /* 0x001fe200078efcff */
[----:B------:R-:W-:-:S02]  /*03b0*/  IMAD.WIDE.U32 R2, R108, 0x2, R2 ;  /* 0x000000026c027825 */ /* 0x000fc400078e0002 */
[----:B------:R-:W4:Y:S01]  /*03c0*/  LDG.E.U16 R231, desc[UR10][R12.64+0x80] ;  /* 0x0000800a0ce77981 */ /* 0x000f22000c1e1500 */
[CC--:B------:R-:W-:Y:S01]  /*03d0*/  LEA R14, P1, R4.reuse, R92.reuse, 0x8 ;  /* 0x0000005c040e7211 */ /* 0x0c0fe200078240ff */
[----:B------:R-:W-:Y:S02]  /*03e0*/  IMAD.SHL.U32 R18, R4, 0x80, RZ ;  /* 0x0000008004127824 */ /* 0x000fe400078e00ff */
[----:B------:R0:W5:Y:S01]  /*03f0*/  LDG.E.U16 R229, desc[UR10][R12.64+0xc0] ;  /* 0x0000c00a0ce57981 */ /* 0x000162000c1e1500 */
[----:B------:R-:W-:Y:S02]  /*0400*/  SHF.L.U32 R20, R22, 0x7, RZ ;  /* 0x0000000716147819 */ /* 0x000fe400000006ff */
[----:B------:R-:W-:Y:S01]  /*0410*/  LEA.HI.X R15, R18, R93, RZ, 0x1, P1 ;  /* 0x0000005d120f7211 */ /* 0x000fe200008f0cff */
[----:B------:R-:W4:Y:S04]  /*0420*/  LDG.E.U16 R55, desc[UR10][R6.64] ;  /* 0x0000000a06377981 */ /* 0x000f28000c1e1500 */
[----:B------:R-:W4:Y:S01]  /*0430*/  LDG.E.U16 R49, desc[UR10][R6.64+0x40] ;  /* 0x0000400a06317981 */ /* 0x000f22000c1e1500 */
[----:B0-----:R-:W-:-:S03]  /*0440*/  LEA R12, P0, R34, R92, 0x8 ;  /* 0x0000005c220c7211 */ /* 0x001fc600078040ff */
[----:B------:R-:W4:Y:S01]  /*0450*/  LDG.E.U16 R57, desc[UR10][R6.64+0x80] ;  /* 0x0000800a06397981 */ /* 0x000f22000c1e1500 */
[----:B------:R-:W-:Y:S01]  /*0460*/  LEA.HI.X R13, R10, R93, RZ, 0x1, P0 ;  /* 0x0000005d0a0d7211 */ /* 0x000fe200000f0cff */
[----:B------:R-:W-:Y:S02]  /*0470*/  IMAD.SHL.U32 R10, R41, 0x80, RZ ;  /* 0x00000080290a7824 */ /* 0x000fe400078e00ff */
[----:B------:R0:W4:Y:S04]  /*0480*/  LDG.E.U16 R58, desc[UR10][R6.64+0xc0] ;  /* 0x0000c00a063a7981 */ /* 0x000128000c1e1500 */
[----:B------:R-:W4:Y:S04]  /*0490*/  LDG.E.U16 R50, desc[UR10][R2.64] ;  /* 0x0000000a02327981 */ /* 0x000f28000c1e1500 */
[----:B------:R-:W4:Y:S01]  /*04a0*/  LDG.E.U16 R51, desc[UR10][R2.64+0x40] ;  /* 0x0000400a02337981 */ /* 0x000f22000c1e1500 */
[----:B0-----:R-:W-:-:S03]  /*04b0*/  LEA R6, P1, R22, R92, 0x8 ;  /* 0x0000005c16067211 */ /* 0x001fc600078240ff */
[----:B------:R-:W4:Y:S04]  /*04c0*/  LDG.E.U16 R47, desc[UR10][R2.64+0x80] ;  /* 0x0000800a022f7981 */ /* 0x000f28000c1e1500 */
[----:B------:R0:W4:Y:S01]  /*04d0*/  LDG.E.U16 R54, desc[UR10][R2.64+0xc0] ;  /* 0x0000c00a02367981 */ /* 0x000122000c1e1500 */
[----:B------:R-:W-:Y:S01]  /*04e0*/  IMAD.WIDE.U32 R12, R108, 0x2, R12 ;  /* 0x000000026c0c7825 */ /* 0x000fe200078e000c */
[----:B------:R-:W-:Y:S02]  /*04f0*/  LOP3.LUT R163, R102, 0x28, RZ, 0xfc, !PT ;  /* 0x0000002866a37812 */ /* 0x000fe400078efcff */
[----:B------:R-:W-:Y:S01]  /*0500*/  LEA.HI.X R7, R20, R93, RZ, 0x1, P1 ;  /* 0x0000005d14077211 */ /* 0x000fe200008f0cff */
[----:B------:R-:W-:Y:S01]  /*0510*/  IMAD.WIDE.U32 R14, R108, 0x2, R14 ;  /* 0x000000026c0e7825 */ /* 0x000fe200078e000e */
[----:B------:R-:W4:Y:S01]  /*0520*/  LDG.E.U16 R53, desc[UR10][R12.64] ;  /* 0x0000000a0c357981 */ /* 0x000f22000c1e1500 */
[----:B0-----:R-:W-:-:S03]  /*0530*/  LEA R2, P0, R41, R92, 0x8 ;  /* 0x0000005c29027211 */ /* 0x001fc600078040ff */
[----:B------:R-:W4:Y:S01]  /*0540*/  LDG.E.U16 R60, desc[UR10][R12.64+0x40] ;  /* 0x0000400a0c3c7981 */ /* 0x000f22000c1e1500 */
[----:B------:R-:W-:-:S03]  /*0550*/  LEA.HI.X R3, R10, R93, RZ, 0x1, P0 ;  /* 0x0000005d0a037211 */ /* 0x000fc600000f0cff */
[----:B------:R-:W4:Y:S01]  /*0560*/  LDG.E.U16 R61, desc[UR10][R12.64+0x80] ;  /* 0x0000800a0c3d7981 */ /* 0x000f22000c1e1500 */
[C---:B------:R-:W-:Y:S01]  /*0570*/  IMAD.SHL.U32 R10, R163.reuse, 0x80, RZ ;  /* 0x00000080a30a7824 */ /* 0x040fe200078e00ff */
[----:B------:R-:W-:Y:S01]  /*0580*/  LOP3.LUT R18, R102, 0x2c, RZ, 0xfc, !PT ;  /* 0x0000002c66127812 */ /* 0x000fe200078efcff */
[----:B------:R-:W-:Y:S01]  /*0590*/  IMAD.WIDE.U32 R6, R108, 0x2, R6 ;  /* 0x000000026c067825 */ /* 0x000fe200078e0006 */
[----:B------:R0:W4:Y:S01]  /*05a0*/  LDG.E.U16 R56, desc[UR10][R12.64+0xc0] ;  /* 0x0000c00a0c387981 */ /* 0x000122000c1e1500 */
[----:B------:R-:W-:Y:S02]  /*05b0*/  LOP3.LUT R25, R102, 0x30, RZ, 0xfc, !PT ;  /* 0x0000003066197812 */ /* 0x000fe400078efcff */
[----:B------:R-:W-:Y:S01]  /*05c0*/  IMAD.WIDE.U32 R2, R108, 0x2, R2 ;  /* 0x000000026c027825 */ /* 0x000fe200078e0002 */
[----:B------:R-:W4:Y:S01]  /*05d0*/  LDG.E.U16 R67, desc[UR10][R6.64] ;  /* 0x0000000a06437981 */ /* 0x000f22000c1e1500 */
[----:B------:R-:W-:Y:S02]  /*05e0*/  LOP3.LUT R39, R102, 0x38, RZ, 0xfc, !PT ;  /* 0x0000003866277812 */ /* 0x000fe400078efcff */
[----:B------:R-:W-:Y:S01]  /*05f0*/  IMAD.SHL.U32 R26, R18, 0x80, RZ ;  /* 0x00000080121a7824 */ /* 0x000fe200078e00ff */
[----:B------:R-:W4:Y:S01]  /*0600*/  LDG.E.U16 R76, desc[UR10][R6.64+0x40] ;  /* 0x0000400a064c7981 */ /* 0x000f22000c1e1500 */
[----:B0-----:R-:W-:-:S03]  /*0610*/  LEA R12, P0, R163, R92, 0x8 ;  /* 0x0000005ca30c7211 */ /* 0x001fc600078040ff */
[----:B------:R-:W5:Y:S01]  /*0620*/  LDG.E.U16 R77, desc[UR10][R6.64+0x80] ;  /* 0x0000800a064d7981 */ /* 0x000f62000c1e1500 */
[----:B------:R-:W-:-:S03]  /*0630*/  LEA.HI.X R13, R10, R93, RZ, 0x1, P0 ;  /* 0x0000005d0a0d7211 */ /* 0x000fc600000f0cff */
[----:B------:R0:W4:Y:S01]  /*0640*/  LDG.E.U16 R71, desc[UR10][R6.64+0xc0] ;  /* 0x0000c00a06477981 */ /* 0x000122000c1e1500 */
[----:B------:R-:W-:-:S03]  /*0650*/  LOP3.LUT R33, R102, 0x34, RZ, 0xfc, !PT ;  /* 0x0000003466217812 */ /* 0x000fc600078efcff */
[----:B------:R-:W5:Y:S04]  /*0660*/  LDG.E.U16 R64, desc[UR10][R14.64] ;  /* 0x0000000a0e407981 */ /* 0x000f68000c1e1500 */
[----:B------:R-:W5:Y:S01]  /*0670*/  LDG.E.U16 R65, desc[UR10][R14.64+0x40] ;  /* 0x0000400a0e417981 */ /* 0x000f62000c1e1500 */
[----:B0-----:R-:W-:-:S03]  /*0680*/  IMAD.SHL.U32 R6, R25, 0x80, RZ ;  /* 0x0000008019067824 */ /* 0x001fc600078e00ff */
[----:B------:R-:W5:Y:S04]  /*0690*/  LDG.E.U16 R59, desc[UR10][R14.64+0x80] ;  /* 0x0000800a0e3b7981 */ /* 0x000f68000c1e1500 */
[----:B------:R0:W5:Y:S04]  /*06a0*/  LDG.E.U16 R68, desc[UR10][R14.64+0xc0] ;  /* 0x0000c00a0e447981 */ /* 0x000168000c1e1500 */
[----:B------:R-:W5:Y:S04]  /*06b0*/  LDG.E.U16 R69, desc[UR10][R2.64] ;  /* 0x0000000a02457981 */ /* 0x000f68000c1e1500 */
[----:B------:R-:W5:Y:S01]  /*06c0*/  LDG.E.U16 R63, desc[UR10][R2.64+0x40] ;  /* 0x0000400a023f7981 */ /* 0x000f62000c1e1500 */
[----:B0-----:R-:W-:-:S03]  /*06d0*/  LEA R14, P1, R18, R92, 0x8 ;  /* 0x0000005c120e7211 */ /* 0x001fc600078240ff */
[----:B------:R-:W5:Y:S04]  /*06e0*/  LDG.E.U16 R72, desc[UR10][R2.64+0x80] ;  /* 0x0000800a02487981 */ /* 0x000f68000c1e1500 */
[----:B------:R0:W5:Y:S01]  /*06f0*/  LDG.E.U16 R73, desc[UR10][R2.64+0xc0] ;  /* 0x0000c00a02497981 */ /* 0x000162000c1e1500 */
[----:B------:R-:W-:Y:S01]  /*0700*/  IMAD.WIDE.U32 R12, R108, 0x2, R12 ;  /* 0x000000026c0c7825 */ /* 0x000fe200078e000c */
[----:B------:R-:W-:Y:S02]  /*0710*/  LEA.HI.X R15, R26, R93, RZ, 0x1, P1 ;  /* 0x0000005d1a0f7211 */ /* 0x000fe400008f0cff */
[----:B------:R-:W-:Y:S02]  /*0720*/  LOP3.LUT R19, R102, 0x40, RZ, 0xfc, !PT ;  /* 0x0000004066137812 */ /* 0x000fe400078efcff */
[----:B0-----:R-:W-:Y:S01]  /*0730*/  LEA R2, P0, R25, R92, 0x8 ;  /* 0x0000005c19027211 */ /* 0x001fe200078040ff */
[----:B------:R-:W5:Y:S01]  /*0740*/  LDG.E.U16 R80, desc[UR10][R12.64] ;  /* 0x0000000a0c507981 */ /* 0x000f62000c1e1500 */
[----:B------:R-:W-:-:S02]  /*0750*/  SHF.L.U32 R10, R33, 0x7, RZ ;  /* 0x00000007210a7819 */ /* 0x000fc400000006ff */
[-C--:B------:R-:W-:Y:S01]  /*0760*/  LEA.HI.X R3, R6, R93.reuse, RZ, 0x1, P0 ;  /* 0x0000005d06037211 */ /* 0x080fe200000f0cff */
[----:B------:R-:W-:Y:S01]  /*0770*/  IMAD.SHL.U32 R6, R39, 0x80, RZ ;  /* 0x0000008027067824 */ /* 0x000fe200078e00ff */
[-C--:B------:R-:W-:Y:S01]  /*0780*/  LEA R20, P1, R33, R92.reuse, 0x8 ;  /* 0x0000005c21147211 */ /* 0x080fe200078240ff */
[----:B------:R-:W4:Y:S01]  /*0790*/  LDG.E.U16 R81, desc[UR10][R12.64+0x40] ;  /* 0x0000400a0c517981 */ /* 0x000f22000c1e1500 */
[----:B------:R-:W-:Y:S01]  /*07a0*/  LEA R26, P0, R39, R92, 0x8 ;  /* 0x0000005c271a7211 */ /* 0x000fe200078040ff */
[----:B------:R-:W-:Y:S01]  /*07b0*/  IMAD.WIDE.U32 R14, R108, 0x2, R14 ;  /* 0x000000026c0e7825 */ /* 0x000fe200078e000e */
[----:B------:R-:W-:Y:S01]  /*07c0*/  LOP3.LUT R7, R102, 0x3c, RZ, 0xfc, !PT ;  /* 0x0000003c66077812 */ /* 0x000fe200078efcff */
[----:B------:R-:W5:Y:S01]  /*07d0*/  LDG.E.U16 R75, desc[UR10][R12.64+0x80] ;  /* 0x0000800a0c4b7981 */ /* 0x000f62000c1e1500 */
[----:B------:R-:W-:-:S03]  /*07e0*/  LEA.HI.X R21, R10, R93, RZ, 0x1, P1 ;  /* 0x0000005d0a157211 */ /* 0x000fc600008f0cff */
[----:B------:R0:W4:Y:S01]  /*07f0*/  LDG.E.U16 R84, desc[UR10][R12.64+0xc0] ;  /* 0x0000c00a0c547981 */ /* 0x000122000c1e1500 */
[----:B------:R-:W-:Y:S02]  /*0800*/  LEA.HI.X R27, R6, R93, RZ, 0x1, P0 ;  /* 0x0000005d061b7211 */ /* 0x000fe400000f0cff */
[----:B------:R-:W-:Y:S01]  /*0810*/  LOP3.LUT R40, R102, 0x48, RZ, 0xfc, !PT ;  /* 0x0000004866287812 */ /* 0x000fe200078efcff */
[----:B------:R-:W5:Y:S01]  /*0820*/  LDG.E.U16 R85, desc[UR10][R14.64] ;  /* 0x0000000a0e557981 */ /* 0x000f62000c1e1500 */
[----:B------:R-:W-:-:S03]  /*0830*/  LEA R94, P0, R19, R92, 0x8 ;  /* 0x0000005c135e7211 */ /* 0x000fc600078040ff */
[----:B------:R-:W4:Y:S01]  /*0840*/  LDG.E.U16 R79, desc[UR10][R14.64+0x40] ;  /* 0x0000400a0e4f7981 */ /* 0x000f22000c1e1500 */
[----:B0-----:R-:W-:-:S03]  /*0850*/  IMAD.WIDE.U32 R12, R108, 0x2, R2 ;  /* 0x000000026c0c7825 */ /* 0x001fc600078e0002 */
[----:B------:R-:W5:Y:S01]  /*0860*/  LDG.E.U16 R88, desc[UR10][R14.64+0x80] ;  /* 0x0000800a0e587981 */ /* 0x000f62000c1e1500 */
[----:B------:R-:W-:Y:S01]  /*0870*/  IMAD.SHL.U32 R2, R19, 0x80, RZ ;  /* 0x0000008013027824 */ /* 0x000fe200078e00ff */
[CC--:B------:R-:W-:Y:S02]  /*0880*/  LEA R30, P1, R7.reuse, R92.reuse, 0x8 ;  /* 0x0000005c071e7211 */ /* 0x0c0fe400078240ff */
[----:B------:R0:W4:Y:S01]  /*0890*/  LDG.E.U16 R89, desc[UR10][R14.64+0xc0] ;  /* 0x0000c00a0e597981 */ /* 0x000122000c1e1500 */
[----:B------:R-:W-:Y:S01]  /*08a0*/  IMAD.SHL.U32 R28, R7, 0x80, RZ ;  /* 0x00000080071c7824 */ /* 0x000fe200078e00ff */
[-C--:B------:R-:W-:Y:S01]  /*08b0*/  LEA.HI.X R95, R2, R93.reuse, RZ, 0x1, P0 ;  /* 0x0000005d025f7211 */ /* 0x080fe200000f0cff */
[----:B------:R-:W-:Y:S01]  /*08c0*/  IMAD.SHL.U32 R2, R40, 0x80, RZ ;  /* 0x0000008028027824 */ /* 0x000fe200078e00ff */
[----:B------:R-:W-:Y:S01]  /*08d0*/  LOP3.LUT R29, R102, 0x44, RZ, 0xfc, !PT ;  /* 0x00000044661d7812 */ /* 0x000fe200078efcff */
[----:B------:R-:W5:Y:S01]  /*08e0*/  LDG.E.U16 R83, desc[UR10][R12.64] ;  /* 0x0000000a0c537981 */ /* 0x000f62000c1e1500 */
[----:B------:R-:W-:Y:S01]  /*08f0*/  LEA R98, P0, R40, R92, 0x8 ;  /* 0x0000005c28627211 */ /* 0x000fe200078040ff */
[----:B0-----:R-:W-:Y:S01]  /*0900*/  IMAD.WIDE.U32 R14, R108, 0x2, R20 ;  /* 0x000000026c0e7825 */ /* 0x001fe200078e0014 */
[----:B------:R-:W-:Y:S01]  /*0910*/  LEA.HI.X R31, R28, R93, RZ, 0x1, P1 ;  /* 0x0000005d1c1f7211 */ /* 0x000fe200008f0cff */
[----:B------:R-:W4:Y:S01]  /*0920*/  LDG.E.U16 R109, desc[UR10][R12.64+0x40] ;  /* 0x0000400a0c6d7981 */ /* 0x000f22000c1e1500 */
[----:B------:R-:W-:-:S02]  /*0930*/  SHF.L.U32 R6, R29, 0x7, RZ ;  /* 0x000000071d067819 */ /* 0x000fc400000006ff */
[----:B------:R-:W-:Y:S01]  /*0940*/  LEA R96, P1, R29, R92, 0x8 ;  /* 0x0000005c1d607211 */ /* 0x000fe200078240ff */
[----:B------:R-:W5:Y:S01]  /*0950*/  LDG.E.U16 R161, desc[UR10][R14.64] ;  /* 0x0000000a0ea17981 */ /* 0x000f62000c1e1500 */
[----:B------:R-:W-:-:S03]  /*0960*/  LEA.HI.X R99, R2, R93, RZ, 0x1, P0 ;  /* 0x0000005d02637211 */ /* 0x000fc600000f0cff */
[----:B------:R-:W4:Y:S04]  /*0970*/  LDG.E.U16 R3, desc[UR10][R14.64+0x40] ;  /* 0x0000400a0e037981 */ /* 0x000f28000c1e1500 */
[----:B------:R-:W5:Y:S04]  /*0980*/  LDG.E.U16 R91, desc[UR10][R14.64+0x80] ;  /* 0x0000800a0e5b7981 */ /* 0x000f68000c1e1500 */
[----:B------:R0:W4:Y:S01]  /*0990*/  LDG.E.U16 R46, desc[UR10][R14.64+0xc0] ;  /* 0x0000c00a0e2e7981 */ /* 0x000122000c1e1500 */
[----:B------:R-:W-:Y:S01]  /*09a0*/  IMAD.WIDE.U32 R30, R108, 0x2, R30 ;  /* 0x000000026c1e7825 */ /* 0x000fe200078e001e */
[----:B------:R-:W-:-:S02]  /*09b0*/  LEA.HI.X R97, R6, R93, RZ, 0x1, P1 ;  /* 0x0000005d06617211 */ /* 0x000fc400008f0cff */
[----:B------:R-:W4:Y:S01]  /*09c0*/  LDG.E.U16 R158, desc[UR10][R12.64+0x80] ;  /* 0x0000800a0c9e7981 */ /* 0x000f22000c1e1500 */
[----:B------:R-:W-:Y:S01]  /*09d0*/  IMAD.WIDE.U32 R98, R108, 0x2, R98 ;  /* 0x000000026c627825 */ /* 0x000fe200078e0062 */
[C---:B------:R-:W-:Y:S02]  /*09e0*/  LOP3.LUT R2, R102.reuse, 0x54, RZ, 0xfc, !PT ;  /* 0x0000005466027812 */ /* 0x040fe400078efcff */
[----:B------:R-:W4:Y:S01]  /*09f0*/  LDG.E.U16 R87, desc[UR10][R12.64+0xc0] ;  /* 0x0000c00a0c577981 */ /* 0x000f22000c1e1500 */
[----:B0-----:R-:W-:Y:S01]  /*0a00*/  LOP3.LUT R14, R102, 0x4c, RZ, 0xfc, !PT ;  /* 0x0000004c660e7812 */ /* 0x001fe200078efcff */
[----:B------:R-:W-:Y:S02]  /*0a10*/  IMAD.WIDE.U32 R26, R108, 0x2, R26 ;  /* 0x000000026c1a7825 */ /* 0x000fe400078e001a */
[----:B------:R-:W4:Y:S01]  /*0a20*/  LDG.E.U16 R9, desc[UR10][R30.64] ;  /* 0x0000000a1e097981 */ /* 0x000f22000c1e1500 */
[C---:B------:R-:W-:Y:S01]  /*0a30*/  LEA R100, P1, R14.reuse, R92, 0x8 ;  /* 0x0000005c0e647211 */ /* 0x040fe200078240ff */
[----:B------:R-:W-:-:S02]  /*0a40*/  IMAD.SHL.U32 R10, R14, 0x80, RZ ;  /* 0x000000800e0a7824 */ /* 0x000fc400078e00ff */
[----:B------:R-:W4:Y:S01]  /*0a50*/  LDG.E.U16 R17, desc[UR10][R30.64+0x80] ;  /* 0x0000800a1e117981 */ /* 0x000f22000c1e1500 */
[----:B------:R-:W-:Y:S01]  /*0a60*/  IMAD.WIDE.U32 R96, R108, 0x2, R96 ;  /* 0x000000026c607825 */ /* 0x000fe200078e0060 */
[----:B------:R-:W-:Y:S02]  /*0a70*/  LOP3.LUT R43, R102, 0x5c, RZ, 0xfc, !PT ;  /* 0x0000005c662b7812 */ /* 0x000fe400078efcff */
[----:B------:R-:W4:Y:S01]  /*0a80*/  LDG.E.U16 R13, desc[UR10][R30.64+0x40] ;  /* 0x0000400a1e0d7981 */ /* 0x000f22000c1e1500 */
[----:B------:R-:W-:Y:S01]  /*0a90*/  IMAD.WIDE.U32 R94, R108, 0x2, R94 ;  /* 0x000000026c5e7825 */ /* 0x000fe200078e005e */
[----:B------:R-:W-:Y:S02]  /*0aa0*/  LEA.HI.X R101, R10, R93, RZ, 0x1, P1 ;  /* 0x0000005d0a657211 */ /* 0x000fe400008f0cff */
[----:B------:R0:W4:Y:S01]  /*0ab0*/  LDG.E.U16 R21, desc[UR10][R30.64+0xc0] ;  /* 0x0000c00a1e157981 */ /* 0x000122000c1e1500 */
[----:B------:R-:W-:-:S03]  /*0ac0*/  SHF.L.U32 R20, R2, 0x7, RZ ;  /* 0x0000000702147819 */ /* 0x000fc600000006ff */
[----:B------:R-:W4:Y:S04]  /*0ad0*/  LDG.E.U16 R62, desc[UR10][R98.64] ;  /* 0x0000000a623e7981 */ /* 0x000f28000c1e1500 */
[----:B------:R-:W4:Y:S01]  /*0ae0*/  LDG.E.U16 R66, desc[UR10][R98.64+0x40] ;  /* 0x0000400a62427981 */ /* 0x000f22000c1e1500 */
[----:B0-----:R-:W-:-:S03]  /*0af0*/  LOP3.LUT R31, R102, 0x50, RZ, 0xfc, !PT ;  /* 0x00000050661f7812 */ /* 0x001fc600078efcff */
[----:B------:R-:W4:Y:S04]  /*0b00*/  LDG.E.U16 R70, desc[UR10][R98.64+0x80] ;  /* 0x0000800a62467981 */ /* 0x000f28000c1e1500 */
[----:B------:R0:W4:Y:S01]  /*0b10*/  LDG.E.U16 R74, desc[UR10][R98.64+0xc0] ;  /* 0x0000c00a624a7981 */ /* 0x000122000c1e1500 */
[----:B------:R-:W-:Y:S01]  /*0b20*/  IMAD.SHL.U32 R10, R31, 0x80, RZ ;  /* 0x000000801f0a7824 */ /* 0x000fe200078e00ff */
[----:B------:R-:W-:Y:S01]  /*0b30*/  LOP3.LUT R23, R102, 0x58, RZ, 0xfc, !PT ;  /* 0x0000005866177812 */ /* 0x000fe200078efcff */
[----:B------:R-:W-:Y:S01]  /*0b40*/  IMAD.SHL.U32 R28, R43, 0x80, RZ ;  /* 0x000000802b1c7824 */ /* 0x000fe200078e00ff */
[----:B------:R-:W4:Y:S04]  /*0b50*/  LDG.E.U16 R45, desc[UR10][R26.64] ;  /* 0x0000000a1a2d7981 */ /* 0x000f28000c1e1500 */
[----:B------:R-:W4:Y:S01]  /*0b60*/  LDG.E.U16 R44, desc[UR10][R26.64+0x40] ;  /* 0x0000400a1a2c7981 */ /* 0x000f22000c1e1500 */
[----:B0-----:R-:W-:-:S03]  /*0b70*/  LEA R98, P1, R2, R92, 0x8 ;  /* 0x0000005c02627211 */ /* 0x001fc600078240ff */
[----:B------:R-:W4:Y:S01]  /*0b80*/  LDG.E.U16 R37, desc[UR10][R26.64+0x80] ;  /* 0x0000800a1a257981 */ /* 0x000f22000c1e1500 */
[----:B------:R-:W-:-:S03]  /*0b90*/  LEA.HI.X R99, R20, R93, RZ, 0x1, P1 ;  /* 0x0000005d14637211 */ /* 0x000fc600008f0cff */
[----:B------:R-:W4:Y:S04]  /*0ba0*/  LDG.E.U16 R5, desc[UR10][R26.64+0xc0] ;  /* 0x0000c00a1a057981 */ /* 0x000f28000c1e1500 */
[----:B------:R-:W4:Y:S04]  /*0bb0*/  LDG.E.U16 R42, desc[UR10][R96.64] ;  /* 0x0000000a602a7981 */ /* 0x000f28000c1e1500 */
[----:B------:R-:W4:Y:S04]  /*0bc0*/  LDG.E.U16 R6, desc[UR10][R96.64+0x40] ;  /* 0x0000400a60067981 */ /* 0x000f28000c1e1500 */
[----:B------:R-:W4:Y:S04]  /*0bd0*/  LDG.E.U16 R12, desc[UR10][R96.64+0x80] ;  /* 0x0000800a600c7981 */ /* 0x000f28000c1e1500 */
[----:B------:R0:W4:Y:S04]  /*0be0*/  LDG.E.U16 R52, desc[UR10][R96.64+0xc0] ;  /* 0x0000c00a60347981 */ /* 0x000128000c1e1500 */
[----:B------:R-:W4:Y:S04]  /*0bf0*/  LDG.E.U16 R26, desc[UR10][R94.64] ;  /* 0x0000000a5e1a7981 */ /* 0x000f28000c1e1500 */
[----:B------:R-:W4:Y:S01]  /*0c00*/  LDG.E.U16 R30, desc[UR10][R94.64+0x40] ;  /* 0x0000400a5e1e7981 */ /* 0x000f22000c1e1500 */
[----:B0-----:R-:W-:-:S03]  /*0c10*/  LEA R96, P0, R31, R92, 0x8 ;  /* 0x0000005c1f607211 */ /* 0x001fc600078040ff */
[----:B------:R-:W4:Y:S04]  /*0c20*/  LDG.E.U16 R35, desc[UR10][R94.64+0x80] ;  /* 0x0000800a5e237981 */ /* 0x000f28000c1e1500 */
[----:B------:R0:W4:Y:S01]  /*0c30*/  LDG.E.U16 R38, desc[UR10][R94.64+0xc0] ;  /* 0x0000c00a5e267981 */ /* 0x000122000c1e1500 */
[----:B------:R-:W-:Y:S01]  /*0c40*/  LEA.HI.X R97, R10, R93, RZ, 0x1, P0 ;  /* 0x0000005d0a617211 */ /* 0x000fe200000f0cff */
[C---:B------:R-:W-:Y:S01]  /*0c50*/  IMAD.SHL.U32 R10, R23.reuse, 0x80, RZ ;  /* 0x00000080170a7824 */ /* 0x040fe200078e00ff */
[-C--:B------:R-:W-:Y:S01]  /*0c60*/  LEA R104, P0, R23, R92.reuse, 0x8 ;  /* 0x0000005c17687211 */ /* 0x080fe200078040ff */
[----:B------:R-:W-:Y:S01]  /*0c70*/  IMAD.WIDE.U32 R100, R108, 0x2, R100 ;  /* 0x000000026c647825 */ /* 0x000fe200078e0064 */
[----:B0-----:R-:W-:-:S04]  /*0c80*/  LEA R94, P1, R43, R92, 0x8 ;  /* 0x0000005c2b5e7211 */ /* 0x001fc800078240ff */
[----:B------:R-:W4:Y:S01]  /*0c90*/  LDG.E.U16 R82, desc[UR10][R100.64] ;  /* 0x0000000a64527981 */ /* 0x000f22000c1e1500 */
[----:B------:R-:W-:-:S03]  /*0ca0*/  LEA.HI.X R95, R28, R93, RZ, 0x1, P1 ;  /* 0x0000005d1c5f7211 */ /* 0x000fc600008f0cff */
[----:B------:R-:W4:Y:S01]  /*0cb0*/  LDG.E.U16 R86, desc[UR10][R100.64+0x40] ;  /* 0x0000400a64567981 */ /* 0x000f22000c1e1500 */
[----:B------:R-:W-:Y:S01]  /*0cc0*/  LOP3.LUT R28, R102, 0x60, RZ, 0xfc, !PT ;  /* 0x00000060661c7812 */ /* 0x000fe200078efcff */
[----:B------:R-:W-:Y:S01]  /*0cd0*/  IMAD.WIDE.U32 R98, R108, 0x2, R98 ;  /* 0x000000026c627825 */ /* 0x000fe200078e0062 */
[----:B------:R-:W-:Y:S01]  /*0ce0*/  LEA.HI.X R105, R10, R93, RZ, 0x1, P0 ;  /* 0x0000005d0a697211 */ /* 0x000fe200000f0cff */
[----:B------:R-:W4:Y:S01]  /*0cf0*/  LDG.E.U16 R90, desc[UR10][R100.64+0x80] ;  /* 0x0000800a645a7981 */ /* 0x000f22000c1e1500 */
[----:B------:R-:W-:Y:S01]  /*0d00*/  LOP3.LUT R15, R102, 0x68, RZ, 0xfc, !PT ;  /* 0x00000068660f7812 */ /* 0x000fe200078efcff */
[----:B------:R-:W-:Y:S02]  /*0d10*/  IMAD.SHL.U32 R10, R28, 0x80, RZ ;  /* 0x000000801c0a7824 */ /* 0x000fe400078e00ff */
[----:B------:R0:W5:Y:S01]  /*0d20*/  LDG.E.U16 R159, desc[UR10][R100.64+0xc0] ;  /* 0x0000c00a649f7981 */ /* 0x000162000c1e1500 */
[----:B------:R-:W-:Y:S01]  /*0d30*/  IMAD.WIDE.U32 R96, R108, 0x2, R96 ;  /* 0x000000026c607825 */ /* 0x000fe200078e0060 */
[----:B------:R-:W-:-:S02]  /*0d40*/  LOP3.LUT R20, R102, 0x64, RZ, 0xfc, !PT ;  /* 0x0000006466147812 */ /* 0x000fc400078efcff */
[----:B------:R-:W4:Y:S01]  /*0d50*/  LDG.E.U16 R162, desc[UR10][R98.64] ;  /* 0x0000000a62a27981 */ /* 0x000f22000c1e1500 */
[----:B------:R-:W-:Y:S01]  /*0d60*/  IMAD.WIDE.U32 R104, R108, 0x2, R104 ;  /* 0x000000026c687825 */ /* 0x000fe200078e0068 */
[----:B------:R-:W-:Y:S02]  /*0d70*/  LOP3.LUT R27, R102, 0x6c, RZ, 0xfc, !PT ;  /* 0x0000006c661b7812 */ /* 0x000fe400078efcff */
[----:B------:R-:W5:Y:S01]  /*0d80*/  LDG.E.U16 R167, desc[UR10][R98.64+0x40] ;  /* 0x0000400a62a77981 */ /* 0x000f62000c1e1500 */
[----:B0-----:R-:W-:Y:S01]  /*0d90*/  LEA R100, P0, R28, R92, 0x8 ;  /* 0x0000005c1c647211 */ /* 0x001fe200078040ff */
[----:B------:R-:W-:Y:S02]  /*0da0*/  IMAD.WIDE.U32 R94, R108, 0x2, R94 ;  /* 0x000000026c5e7825 */ /* 0x000fe400078e005e */
[----:B------:R-:W4:Y:S01]  /*0db0*/  LDG.E.U16 R168, desc[UR10][R98.64+0x80] ;  /* 0x0000800a62a87981 */ /* 0x000f22000c1e1500 */
[----:B------:R-:W-:Y:S02]  /*0dc0*/  SHF.L.U32 R36, R20, 0x7, RZ ;  /* 0x0000000714247819 */ /* 0x000fe400000006ff */
[----:B------:R-:W-:Y:S01]  /*0dd0*/  LEA.HI.X R101, R10, R93, RZ, 0x1, P0 ;  /* 0x0000005d0a657211 */ /* 0x000fe200000f0cff */
[----:B------:R0:W4:Y:S01]  /*0de0*/  LDG.E.U16 R170, desc[UR10][R98.64+0xc0] ;  /* 0x0000c00a62aa7981 */ /* 0x000122000c1e1500 */
[----:B------:R-:W-:-:S03]  /*0df0*/  IMAD.SHL.U32 R10, R15, 0x80, RZ ;  /* 0x000000800f0a7824 */ /* 0x000fc600078e00ff */
[----:B------:R-:W4:Y:S04]  /*0e00*/  LDG.E.U16 R48, desc[UR10][R96.64] ;  /* 0x0000000a60307981 */ /* 0x000f28000c1e1500 */
[----:B------:R-:W4:Y:S01]  /*0e10*/  LDG.E.U16 R78, desc[UR10][R96.64+0x40] ;  /* 0x0000400a604e7981 */ /* 0x000f22000c1e1500 */
[----:B0-----:R-:W-:-:S03]  /*0e20*/  LEA R98, P1, R20, R92, 0x8 ;  /* 0x0000005c14627211 */ /* 0x001fc600078240ff */
[----:B------:R-:W4:Y:S04]  /*0e30*/  LDG.E.U16 R160, desc[UR10][R96.64+0x80] ;  /* 0x0000800a60a07981 */ /* 0x000f28000c1e1500 */
[----:B------:R0:W4:Y:S01]  /*0e40*/  LDG.E.U16 R166, desc[UR10][R96.64+0xc0] ;  /* 0x0000c00a60a67981 */ /* 0x000122000c1e1500 */
[----:B------:R-:W-:-:S03]  /*0e50*/  LEA.HI.X R99, R36, R93, RZ, 0x1, P1 ;  /* 0x0000005d24637211 */ /* 0x000fc600008f0cff */
[----:B------:R-:W4:Y:S04]  /*0e60*/  LDG.E.U16 R171, desc[UR10][R104.64] ;  /* 0x0000000a68ab7981 */ /* 0x000f28000c1e1500 */
[----:B------:R-:W4:Y:S01]  /*0e70*/  LDG.E.U16 R165, desc[UR10][R104.64+0x40] ;  /* 0x0000400a68a57981 */ /* 0x000f22000c1e1500 */
[----:B0-----:R-:W-:-:S03]  /*0e80*/  LEA R96, P0, R15, R92, 0x8 ;  /* 0x0000005c0f607211 */ /* 0x001fc600078040ff */
[----:B------:R-:W4:Y:S01]  /*0e90*/  LDG.E.U16 R172, desc[UR10][R104.64+0x80] ;  /* 0x0000800a68ac7981 */ /* 0x000f22000c1e1500 */
[----:B------:R-:W-:-:S03]  /*0ea0*/  LEA.HI.X R97, R10, R93, RZ, 0x1, P0 ;  /* 0x0000005d0a617211 */ /* 0x000fc600000f0cff */
[----:B------:R0:W4:Y:S04]  /*0eb0*/  LDG.E.U16 R173, desc[UR10][R104.64+0xc0] ;  /* 0x0000c00a68ad7981 */ /* 0x000128000c1e1500 */
[----:B------:R-:W4:Y:S04]  /*0ec0*/  LDG.E.U16 R169, desc[UR10][R94.64] ;  /* 0x0000000a5ea97981 */ /* 0x000f28000c1e1500 */
[----:B------:R-:W4:Y:S01]  /*0ed0*/  LDG.E.U16 R189, desc[UR10][R94.64+0x40] ;  /* 0x0000400a5ebd7981 */ /* 0x000f22000c1e1500 */
[----:B0-----:R-:W-:-:S03]  /*0ee0*/  IMAD.SHL.U32 R104, R27, 0x80, RZ ;  /* 0x000000801b687824 */ /* 0x001fc600078e00ff */
[----:B------:R-:W4:Y:S04]  /*0ef0*/  LDG.E.U16 R188, desc[UR10][R94.64+0x80] ;  /* 0x0000800a5ebc7981 */ /* 0x000f28000c1e1500 */
[----:B------:R0:W4:Y:S01]  /*0f00*/  LDG.E.U16 R187, desc[UR10][R94.64+0xc0] ;  /* 0x0000c00a5ebb7981 */ /* 0x000122000c1e1500 */
[----:B------:R-:W-:Y:S01]  /*0f10*/  IMAD.WIDE.U32 R98, R108, 0x2, R98 ;  /* 0x000000026c627825 */ /* 0x000fe200078e0062 */
[----:B------:R-:W-:-:S03]  /*0f20*/  LOP3.LUT R10, R102, 0x70, RZ, 0xfc, !PT ;  /* 0x00000070660a7812 */ /* 0x000fc600078efcff */
[----:B------:R-:W-:Y:S01]  /*0f30*/  IMAD.WIDE.U32 R100, R108, 0x2, R100 ;  /* 0x000000026c647825 */ /* 0x000fe200078e0064 */
[----:B------:R-:W-:Y:S01]  /*0f40*/  LOP3.LUT R191, R102, 0x74, RZ, 0xfc, !PT ;  /* 0x0000007466bf7812 */ /* 0x000fe200078efcff */
[----:B------:R-:W4:Y:S01]  /*0f50*/  LDG.E.U16 R182, desc[UR10][R98.64] ;  /* 0x0000000a62b67981 */ /* 0x000f22000c1e1500 */
[----:B0-----:R-:W-:Y:S01]  /*0f60*/  LEA R94, P1, R27, R92, 0x8 ;  /* 0x0000005c1b5e7211 */ /* 0x001fe200078240ff */
[----:B------:R-:W-:Y:S02]  /*0f70*/  IMAD.WIDE.U32 R96, R108, 0x2, R96 ;  /* 0x000000026c607825 */ /* 0x000fe400078e0060 */
[----:B------:R-:W4:Y:S01]  /*0f80*/  LDG.E.U16 R181, desc[UR10][R98.64+0x40] ;  /* 0x0000400a62b57981 */ /* 0x000f22000c1e1500 */
[----:B------:R-:W-:-:S03]  /*0f90*/  LEA.HI.X R95, R104, R93, RZ, 0x1, P1 ;  /* 0x0000005d685f7211 */ /* 0x000fc600008f0cff */
[----:B------:R-:W4:Y:S01]  /*0fa0*/  LDG.E.U16 R180, desc[UR10][R98.64+0x80] ;  /* 0x0000800a62b47981 */ /* 0x000f22000c1e1500 */
[----:B------:R-:W-:Y:S01]  /*0fb0*/  LOP3.LUT R192, R102, 0x78, RZ, 0xfc, !PT ;  /* 0x0000007866c07812 */ /* 0x000fe200078efcff */
[----:B------:R-:W-:Y:S02]  /*0fc0*/  IMAD.WIDE.U32 R94, R108, 0x2, R94 ;  /* 0x000000026c5e7825 */ /* 0x000fe400078e005e */
[----:B------:R0:W4:Y:S01]  /*0fd0*/  LDG.E.U16 R36, desc[UR10][R98.64+0xc0] ;  /* 0x0000c00a62247981 */ /* 0x000122000c1e1500 */
[----:B------:R-:W-:Y:S02]  /*0fe0*/  LOP3.LUT R190, R102, 0x7c, RZ, 0xfc, !PT ;  /* 0x0000007c66be7812 */ /* 0x000fe400078efcff */
[----:B------:R-:W-:Y:S01]  /*0ff0*/  SHF.L.U32 R104, R191, 0x7, RZ ;  /* 0x00000007bf687819 */ /* 0x000fe200000006ff */
[----:B------:R-:W4:Y:S04]  /*1000*/  LDG.E.U16 R186, desc[UR10][R100.64] ;  /* 0x0000000a64ba7981 */ /* 0x000f28000c1e1500 */
[----:B------:R-:W4:Y:S01]  /*1010*/  LDG.E.U16 R185, desc[UR10][R100.64+0x40] ;  /* 0x0000400a64b97981 */ /* 0x000f22000c1e1500 */
[----:B0-----:R-:W-:-:S03]  /*1020*/  IMAD.SHL.U32 R98, R10, 0x80, RZ ;  /* 0x000000800a627824 */ /* 0x001fc600078e00ff */
[----:B------:R-:W4:Y:S04]  /*1030*/  LDG.E.U16 R184, desc[UR10][R100.64+0x80] ;  /* 0x0000800a64b87981 */ /* 0x000f28000c1e1500 */
[----:B------:R0:W4:Y:S04]  /*1040*/  LDG.E.U16 R183, desc[UR10][R100.64+0xc0] ;  /* 0x0000c00a64b77981 */ /* 0x000128000c1e1500 */
[----:B------:R-:W4:Y:S04]  /*1050*/  LDG.E.U16 R164, desc[UR10][R96.64] ;  /* 0x0000000a60a47981 */ /* 0x000f28000c1e1500 */
[----:B------:R-:W4:Y:S01]  /*1060*/  LDG.E.U16 R179, desc[UR10][R96.64+0x40] ;  /* 0x0000400a60b37981 */ /* 0x000f22000c1e1500 */
[----:B0-----:R-:W-:-:S03]  /*1070*/  LEA R100, P1, R191, R92, 0x8 ;  /* 0x0000005cbf647211 */ /* 0x001fc600078240ff */
[----:B------:R-:W4:Y:S04]  /*1080*/  LDG.E.U16 R178, desc[UR10][R96.64+0x80] ;  /* 0x0000800a60b27981 */ /* 0x000f28000c1e1500 */
[----:B------:R0:W4:Y:S01]  /*1090*/  LDG.E.U16 R177, desc[UR10][R96.64+0xc0] ;  /* 0x0000c00a60b17981 */ /* 0x000122000c1e1500 */
[----:B------:R-:W-:Y:S01]  /*10a0*/  IMAD.SHL.U32 R106, R192, 0x80, RZ ;  /* 0x00000080c06a7824 */ /* 0x000fe200078e00ff */
[----:B------:R-:W-:Y:S01]  /*10b0*/  LEA.HI.X R101, R104, R93, RZ, 0x1, P1 ;  /* 0x0000005d68657211 */ /* 0x000fe200008f0cff */
[----:B------:R-:W-:Y:S01]  /*10c0*/  IMAD.SHL.U32 R110, R190, 0x80, RZ ;  /* 0x00000080be6e7824 */ /* 0x000fe200078e00ff */
[----:B------:R-:W4:Y:S01]  /*10d0*/  LDG.E.U16 R176, desc[UR10][R94.64] ;  /* 0x0000000a5eb07981 */ /* 0x000f22000c1e1500 */
[C---:B------:R-:W-:Y:S02]  /*10e0*/  LOP3.LUT R155, R102.reuse, 0x84, RZ, 0xfc, !PT ;  /* 0x00000084669b7812 */ /* 0x040fe400078efcff */
[----:B------:R-:W-:Y:S01]  /*10f0*/  LOP3.LUT R153, R102, 0x88, RZ, 0xfc, !PT ;  /* 0x0000008866997812 */ /* 0x000fe200078efcff */
[----:B------:R-:W4:Y:S01]  /*1100*/  LDG.E.U16 R175, desc[UR10][R94.64+0x40] ;  /* 0x0000400a5eaf7981 */ /* 0x000f22000c1e1500 */
[----:B0-----:R-:W-:-:S03]  /*1110*/  LEA R96, P0, R10, R92, 0x8 ;  /* 0x0000005c0a607211 */ /* 0x001fc600078040ff */
[----:B------:R-:W4:Y:S01]  /*1120*/  LDG.E.U16 R174, desc[UR10][R94.64+0x80] ;  /* 0x0000800a5eae7981 */ /* 0x000f22000c1e1500 */
[----:B------:R-:W-:-:S03]  /*1130*/  LEA.HI.X R97, R98, R93, RZ, 0x1, P0 ;  /* 0x0000005d62617211 */ /* 0x000fc600000f0cff */
[----:B------:R0:W4:Y:S01]  /*1140*/  LDG.E.U16 R193, desc[UR10][R94.64+0xc0] ;  /* 0x0000c00a5ec17981 */ /* 0x000122000c1e1500 */
[-C--:B------:R-:W-:Y:S02]  /*1150*/  LEA R98, P0, R192, R92.reuse, 0x8 ;  /* 0x0000005cc0627211 */ /* 0x080fe400078040ff */
[C---:B------:R-:W-:Y:S02]  /*1160*/  LOP3.LUT R157, R102.reuse, 0x80, RZ, 0xfc, !PT ;  /* 0x00000080669d7812 */ /* 0x040fe400078efcff */
[C---:B------:R-:W-:Y:S02]  /*1170*/  LOP3.LUT R151, R102.reuse, 0x8c, RZ, 0xfc, !PT ;  /* 0x0000008c66977812 */ /* 0x040fe400078efcff */
[----:B------:R-:W-:Y:S02]  /*1180*/  LOP3.LUT R141, R102, 0xa0, RZ, 0xfc, !PT ;  /* 0x000000a0668d7812 */ /* 0x000fe400078efcff */
[----:B0-----:R-:W-:Y:S01]  /*1190*/  LEA R94, P1, R190, R92, 0x8 ;  /* 0x0000005cbe5e7211 */ /* 0x001fe200078240ff */
[----:B------:R-:W-:Y:S01]  /*11a0*/  IMAD.SHL.U32 R136, R153, 0x80, RZ ;  /* 0x0000008099887824 */ /* 0x000fe200078e00ff */
[----:B------:R-:W-:-:S02]  /*11b0*/  SHF.L.U32 R134, R155, 0x7, RZ ;  /* 0x000000079b867819 */ /* 0x000fc400000006ff */
[-C--:B------:R-:W-:Y:S02]  /*11c0*/  LEA R154, P3, R155, R92.reuse, 0x8 ;  /* 0x0000005c9b9a7211 */ /* 0x080fe400078640ff */
[-C--:B------:R-:W-:Y:S02]  /*11d0*/  LEA.HI.X R99, R106, R93.reuse, RZ, 0x1, P0 ;  /* 0x0000005d6a637211 */ /* 0x080fe400000f0cff */
[----:B------:R-:W-:Y:S01]  /*11e0*/  LEA.HI.X R95, R110, R93, RZ, 0x1, P1 ;  /* 0x0000005d6e5f7211 */ /* 0x000fe200008f0cff */
[----:B------:R-:W-:Y:S01]  /*11f0*/  IMAD.SHL.U32 R132, R157, 0x80, RZ ;  /* 0x000000809d847824 */ /* 0x000fe200078e00ff */
[C---:B------:R-:W-:Y:S02]  /*1200*/  LOP3.LUT R149, R102.reuse, 0x90, RZ, 0xfc, !PT ;  /* 0x0000009066957812 */ /* 0x040fe400078efcff */
[----:B------:R-:W-:Y:S01]  /*1210*/  LEA R152, P2, R153, R92, 0x8 ;  /* 0x0000005c99987211 */ /* 0x000fe200078440ff */
[----:B------:R-:W-:Y:S01]  /*1220*/  IMAD.SHL.U32 R224, R151, 0x80, RZ ;  /* 0x0000008097e07824 */ /* 0x000fe200078e00ff */
[C---:B------:R-:W-:Y:S01]  /*1230*/  LOP3.LUT R145, R102.reuse, 0x98, RZ, 0xfc, !PT ;  /* 0x0000009866917812 */ /* 0x040fe200078efcff */
[----:B------:R-:W-:Y:S01]  /*1240*/  IMAD.SHL.U32 R126, R141, 0x80, RZ ;  /* 0x000000808d7e7824 */ /* 0x000fe200078e00ff */
[----:B------:R-:W-:-:S02]  /*1250*/  LOP3.LUT R143, R102, 0x9c, RZ, 0xfc, !PT ;  /* 0x0000009c668f7812 */ /* 0x000fc400078efcff */
[----:B------:R-:W-:Y:S01]  /*1260*/  LOP3.LUT R139, R102, 0xa4, RZ, 0xfc, !PT ;  /* 0x000000a4668b7812 */ /* 0x000fe200078efcff */
[----:B------:R-:W-:Y:S01]  /*1270*/  IMAD.WIDE.U32 R96, R108, 0x2, R96 ;  /* 0x000000026c607825 */ /* 0x000fe200078e0060 */
[C---:B------:R-:W-:Y:S02]  /*1280*/  LOP3.LUT R137, R102.reuse, 0xa8, RZ, 0xfc, !PT ;  /* 0x000000a866897812 */ /* 0x040fe400078efcff */
[----:B------:R-:W-:Y:S02]  /*1290*/  LOP3.LUT R129, R102, 0xbc, RZ, 0xfc, !PT ;  /* 0x000000bc66817812 */ /* 0x000fe400078efcff */
[-C--:B------:R-:W-:Y:S02]  /*12a0*/  LEA R156, P4, R157, R92.reuse, 0x8 ;  /* 0x0000005c9d9c7211 */ /* 0x080fe400078840ff */
[-C--:B------:R-:W-:Y:S01]  /*12b0*/  LEA.HI.X R155, R134, R93.reuse, RZ, 0x1, P3 ;  /* 0x0000005d869b7211 */ /* 0x080fe200018f0cff */
[----:B------:R-:W-:Y:S01]  /*12c0*/  IMAD.WIDE.U32 R100, R108, 0x2, R100 ;  /* 0x000000026c647825 */ /* 0x000fe200078e0064 */
[----:B------:R-:W-:Y:S01]  /*12d0*/  LOP3.LUT R147, R102, 0x94, RZ, 0xfc, !PT ;  /* 0x0000009466937812 */ /* 0x000fe200078efcff */
[----:B------:R-:W4:Y:S01]  /*12e0*/  LDG.E.U16 R196, desc[UR10][R96.64] ;  /* 0x0000000a60c47981 */ /* 0x000f22000c1e1500 */
[-C--:B------:R-:W-:Y:S01]  /*12f0*/  LEA R150, P1, R151, R92.reuse, 0x8 ;  /* 0x0000005c97967211 */ /* 0x080fe200078240ff */
[----:B------:R-:W-:Y:S01]  /*1300*/  IMAD.WIDE.U32 R98, R108, 0x2, R98 ;  /* 0x000000026c627825 */ /* 0x000fe200078e0062 */
[-C--:B------:R-:W-:Y:S01]  /*1310*/  LEA R140, P3, R141, R92.reuse, 0x8 ;  /* 0x0000005c8d8c7211 */ /* 0x080fe200078640ff */
[----:B------:R-:W4:Y:S01]  /*1320*/  LDG.E.U16 R195, desc[UR10][R96.64+0x40] ;  /* 0x0000400a60c37981 */ /* 0x000f22000c1e1500 */
[----:B------:R-:W-:Y:S01]  /*1330*/  LOP3.LUT R127, R102, 0xc0, RZ, 0xfc, !PT ;  /* 0x000000c0667f7812 */ /* 0x000fe200078efcff */
[----:B------:R-:W-:Y:S01]  /*1340*/  IMAD.WIDE.U32 R94, R108, 0x2, R94 ;  /* 0x000000026c5e7825 */ /* 0x000fe200078e005e */
[-C--:B------:R-:W-:Y:S01]  /*1350*/  LEA.HI.X R153, R136, R93.reuse, RZ, 0x1, P2 ;  /* 0x0000005d88997211 */ /* 0x080fe200010f0cff */
[----:B------:R-:W4:Y:S01]  /*1360*/  LDG.E.U16 R194, desc[UR10][R96.64+0x80] ;  /* 0x0000800a60c27981 */ /* 0x000f22000c1e1500 */
[C---:B------:R-:W-:Y:S01]  /*1370*/  LOP3.LUT R135, R102.reuse, 0xac, RZ, 0xfc, !PT ;  /* 0x000000ac66877812 */ /* 0x040fe200078efcff */
[----:B------:R-:W-:Y:S01]  /*1380*/  IMAD.SHL.U32 R226, R149, 0x80, RZ ;  /* 0x0000008095e27824 */ /* 0x000fe200078e00ff */
[----:B------:R-:W-:Y:S01]  /*1390*/  SHF.L.U32 R124, R139, 0x7, RZ ;  /* 0x000000078b7c7819 */ /* 0x000fe200000006ff */
[----:B------:R-:W-:Y:S01]  /*13a0*/  IMAD.SHL.U32 R130, R145, 0x80, RZ ;  /* 0x0000008091827824 */ /* 0x000fe200078e00ff */
[-C--:B------:R-:W-:Y:S01]  /*13b0*/  LEA R138, P2, R139, R92.reuse, 0x8 ;  /* 0x0000005c8b8a7211 */ /* 0x080fe200078440ff */
[----:B------:R-:W-:Y:S01]  /*13c0*/  IMAD.SHL.U32 R128, R143, 0x80, RZ ;  /* 0x000000808f807824 */ /* 0x000fe200078e00ff */
[C---:B------:R-:W-:Y:S01]  /*13d0*/  LOP3.LUT R211, R102.reuse, 0xb0, RZ, 0xfc, !PT ;  /* 0x000000b066d37812 */ /* 0x040fe200078efcff */
[----:B------:R-:W-:Y:S01]  /*13e0*/  IMAD.SHL.U32 R122, R137, 0x80, RZ ;  /* 0x00000080897a7824 */ /* 0x000fe200078e00ff */
[----:B------:R-:W-:Y:S01]  /*13f0*/  LOP3.LUT R131, R102, 0xb8, RZ, 0xfc, !PT ;  /* 0x000000b866837812 */ /* 0x000fe200078efcff */
[----:B------:R-:W-:Y:S01]  /*1400*/  IMAD.SHL.U32 R104, R129, 0x80, RZ ;  /* 0x0000008081687824 */ /* 0x000fe200078e00ff */
[----:B------:R-:W-:Y:S01]  /*1410*/  LEA R148, P0, R149, R92, 0x8 ;  /* 0x0000005c95947211 */ /* 0x000fe200078040ff */
[----:B------:R0:W4:Y:S01]  /*1420*/  LDG.E.U16 R197, desc[UR10][R96.64+0xc0] ;  /* 0x0000c00a60c57981 */ /* 0x000122000c1e1500 */
[----:B------:R-:W-:-:S02]  /*1430*/  LEA.HI.X R157, R132, R93, RZ, 0x1, P4 ;  /* 0x0000005d849d7211 */ /* 0x000fc400020f0cff */
[----:B------:R-:W-:Y:S01]  /*1440*/  LOP3.LUT R105, R102, 0xd8, RZ, 0xfc, !PT ;  /* 0x000000d866697812 */ /* 0x000fe200078efcff */
[----:B------:R-:W4:Y:S01]  /*1450*/  LDG.E.U16 R200, desc[UR10][R100.64] ;  /* 0x0000000a64c87981 */ /* 0x000f22000c1e1500 */
[C---:B------:R-:W-:Y:S02]  /*1460*/  SHF.L.U32 R228, R147.reuse, 0x7, RZ ;  /* 0x0000000793e47819 */ /* 0x040fe400000006ff */
[-C--:B------:R-:W-:Y:S01]  /*1470*/  LEA R146, P6, R147, R92.reuse, 0x8 ;  /* 0x0000005c93927211 */ /* 0x080fe200078c40ff */
[----:B------:R-:W4:Y:S01]  /*1480*/  LDG.E.U16 R199, desc[UR10][R100.64+0x40] ;  /* 0x0000400a64c77981 */ /* 0x000f22000c1e1500 */
[-C--:B------:R-:W-:Y:S02]  /*1490*/  LEA R144, P5, R145, R92.reuse, 0x8 ;  /* 0x0000005c91907211 */ /* 0x080fe400078a40ff */
[----:B------:R-:W-:Y:S01]  /*14a0*/  LEA R142, P4, R143, R92, 0x8 ;  /* 0x0000005c8f8e7211 */ /* 0x000fe200078840ff */
[----:B------:R-:W4:Y:S01]  /*14b0*/  LDG.E.U16 R198, desc[UR10][R100.64+0x80] ;  /* 0x0000800a64c67981 */ /* 0x000f22000c1e1500 */
[----:B------:R-:W-:-:S02]  /*14c0*/  LEA.HI.X R151, R224, R93, RZ, 0x1, P1 ;  /* 0x0000005de0977211 */ /* 0x000fc400008f0cff */
[----:B------:R-:W-:Y:S01]  /*14d0*/  LEA.HI.X R141, R126, R93, RZ, 0x1, P3 ;  /* 0x0000005d7e8d7211 */ /* 0x000fe200018f0cff */
[----:B------:R1:W4:Y:S01]  /*14e0*/  LDG.E.U16 R201, desc[UR10][R100.64+0xc0] ;  /* 0x0000c00a64c97981 */ /* 0x000322000c1e1500 */
[C---:B------:R-:W-:Y:S01]  /*14f0*/  LOP3.LUT R133, R102.reuse, 0xb4, RZ, 0xfc, !PT ;  /* 0x000000b466857812 */ /* 0x040fe200078efcff */
[----:B------:R-:W-:Y:S01]  /*1500*/  IMAD.SHL.U32 R106, R127, 0x80, RZ ;  /* 0x000000807f6a7824 */ /* 0x000fe200078e00ff */
[-C--:B------:R-:W-:Y:S01]  /*1510*/  LEA R136, P1, R137, R92.reuse, 0x8 ;  /* 0x0000005c89887211 */ /* 0x080fe200078240ff */
[----:B------:R-:W4:Y:S01]  /*1520*/  LDG.E.U16 R204, desc[UR10][R98.64] ;  /* 0x0000000a62cc7981 */ /* 0x000f22000c1e1500 */
[----:B------:R-:W-:Y:S01]  /*1530*/  LEA R126, P3, R129, R92, 0x8 ;  /* 0x0000005c817e7211 */ /* 0x000fe200078640ff */
[----:B------:R-:W-:Y:S01]  /*1540*/  IMAD.SHL.U32 R116, R135, 0x80, RZ ;  /* 0x0000008087747824 */ /* 0x000fe200078e00ff */
[C---:B------:R-:W-:Y:S01]  /*1550*/  LOP3.LUT R125, R102.reuse, 0xc4, RZ, 0xfc, !PT ;  /* 0x000000c4667d7812 */ /* 0x040fe200078efcff */
[----:B------:R-:W4:Y:S01]  /*1560*/  LDG.E.U16 R203, desc[UR10][R98.64+0x40] ;  /* 0x0000400a62cb7981 */ /* 0x000f22000c1e1500 */
[----:B0-----:R-:W-:-:S02]  /*1570*/  LOP3.LUT R97, R102, 0xdc, RZ, 0xfc, !PT ;  /* 0x000000dc66617812 */ /* 0x001fc400078efcff */
[----:B------:R-:W-:Y:S01]  /*1580*/  LEA.HI.X R139, R124, R93, RZ, 0x1, P2 ;  /* 0x0000005d7c8b7211 */ /* 0x000fe200010f0cff */
[----:B------:R-:W4:Y:S01]  /*1590*/  LDG.E.U16 R202, desc[UR10][R98.64+0x80] ;  /* 0x0000800a62ca7981 */ /* 0x000f22000c1e1500 */
[C---:B------:R-:W-:Y:S01]  /*15a0*/  LOP3.LUT R123, R102.reuse, 0xc8, RZ, 0xfc, !PT ;  /* 0x000000c8667b7812 */ /* 0x040fe200078efcff */
[----:B------:R-:W-:Y:S01]  /*15b0*/  IMAD.SHL.U32 R96, R211, 0x80, RZ ;  /* 0x00000080d3607824 */ /* 0x000fe200078e00ff */
[C---:B------:R-:W-:Y:S01]  /*15c0*/  LOP3.LUT R117, R102.reuse, 0xcc, RZ, 0xfc, !PT ;  /* 0x000000cc66757812 */ /* 0x040fe200078efcff */
[----:B------:R0:W4:Y:S01]  /*15d0*/  LDG.E.U16 R208, desc[UR10][R98.64+0xc0] ;  /* 0x0000c00a62d07981 */ /* 0x000122000c1e1500 */
[C---:B-1----:R-:W-:Y:S02]  /*15e0*/  LOP3.LUT R101, R102.reuse, 0xd0, RZ, 0xfc, !PT ;  /* 0x000000d066657812 */ /* 0x042fe400078efcff */
[C---:B------:R-:W-:Y:S01]  /*15f0*/  LOP3.LUT R103, R102.reuse, 0xd4, RZ, 0xfc, !PT ;  /* 0x000000d466677812 */ /* 0x040fe200078efcff */
[----:B------:R-:W4:Y:S01]  /*1600*/  LDG.E.U16 R207, desc[UR10][R94.64] ;  /* 0x0000000a5ecf7981 */ /* 0x000f22000c1e1500 */
[----:B------:R-:W-:-:S02]  /*1610*/  LOP3.LUT R111, R102, 0xe0, RZ, 0xfc, !PT ;  /* 0x000000e0666f7812 */ /* 0x000fc400078efcff */
[C---:B------:R-:W-:Y:S01]  /*1620*/  LOP3.LUT R113, R102.reuse, 0xe4, RZ, 0xfc, !PT ;  /* 0x000000e466717812 */ /* 0x040fe200078efcff */
[----:B------:R-:W4:Y:S01]  /*1630*/  LDG.E.U16 R205, desc[UR10][R94.64+0x40] ;  /* 0x0000400a5ecd7981 */ /* 0x000f22000c1e1500 */
[C---:B------:R-:W-:Y:S02]  /*1640*/  LOP3.LUT R115, R102.reuse, 0xe8, RZ, 0xfc, !PT ;  /* 0x000000e866737812 */ /* 0x040fe400078efcff */
[C---:B------:R-:W-:Y:S01]  /*1650*/  LOP3.LUT R119, R102.reuse, 0xec, RZ, 0xfc, !PT ;  /* 0x000000ec66777812 */ /* 0x040fe200078efcff */
[----:B------:R-:W4:Y:S01]  /*1660*/  LDG.E.U16 R206, desc[UR10][R94.64+0x80] ;  /* 0x0000800a5ece7981 */ /* 0x000f22000c1e1500 */
[C---:B------:R-:W-:Y:S02]  /*1670*/  LOP3.LUT R121, R102.reuse, 0xf0, RZ, 0xfc, !PT ;  /* 0x000000f066797812 */ /* 0x040fe400078efcff */
[C---:B------:R-:W-:Y:S01]  /*1680*/  LOP3.LUT R107, R102.reuse, 0xf4, RZ, 0xfc, !PT ;  /* 0x000000f4666b7812 */ /* 0x040fe200078efcff */
[----:B------:R1:W4:Y:S01]  /*1690*/  LDG.E.U16 R209, desc[UR10][R94.64+0xc0] ;  /* 0x0000c00a5ed17981 */ /* 0x000322000c1e1500 */
[----:B0-----:R-:W-:-:S02]  /*16a0*/  LOP3.LUT R99, R102, 0xf8, RZ, 0xfc, !PT ;  /* 0x000000f866637812 */ /* 0x001fc400078efcff */
[-C--:B------:R-:W-:Y:S02]  /*16b0*/  LEA.HI.X R149, R226, R93.reuse, RZ, 0x1, P0 ;  /* 0x0000005de2957211 */ /* 0x080fe400000f0cff */
[-C--:B------:R-:W-:Y:S01]  /*16c0*/  LEA R124, P2, R127, R92.reuse, 0x8 ;  /* 0x0000005c7f7c7211 */ /* 0x080fe200078440ff */
[----:B------:R-:W-:Y:S01]  /*16d0*/  IMAD.SHL.U32 R98, R105, 0x80, RZ ;  /* 0x0000008069627824 */ /* 0x000fe200078e00ff */
[----:B------:R-:W-:Y:S02]  /*16e0*/  LEA R134, P0, R135, R92, 0x8 ;  /* 0x0000005c87867211 */ /* 0x000fe400078040ff */
[-C--:B------:R-:W-:Y:S02]  /*16f0*/  LEA.HI.X R147, R228, R93.reuse, RZ, 0x1, P6 ;  /* 0x0000005de4937211 */ /* 0x080fe400030f0cff */
[----:B-1----:R-:W-:Y:S01]  /*1700*/  LOP3.LUT R95, R102, 0xfc, RZ, 0xfc, !PT ;  /* 0x000000fc665f7812 */ /* 0x002fe200078efcff */
[----:B------:R-:W-:Y:S01]  /*1710*/  IMAD.SHL.U32 R102, R131, 0x80, RZ ;  /* 0x0000008083667824 */ /* 0x000fe200078e00ff */
[----:B------:R-:W-:-:S02]  /*1720*/  LEA.HI.X R145, R130, R93, RZ, 0x1, P5 ;  /* 0x0000005d82917211 */ /* 0x000fc400028f0cff */
[-C--:B------:R-:W-:Y:S02]  /*1730*/  LEA.HI.X R143, R128, R93.reuse, RZ, 0x1, P4 ;  /* 0x0000005d808f7211 */ /* 0x080fe400020f0cff */
[----:B------:R-:W-:Y:S02]  /*1740*/  SHF.L.U32 R100, R133, 0x7, RZ ;  /* 0x0000000785647819 */ /* 0x000fe400000006ff */
[-C--:B------:R-:W-:Y:S02]  /*1750*/  LEA R132, P6, R211, R92.reuse, 0x8 ;  /* 0x0000005cd3847211 */ /* 0x080fe400078c40ff */
[-C--:B------:R-:W-:Y:S02]  /*1760*/  LEA R130, P5, R133, R92.reuse, 0x8 ;  /* 0x0000005c85827211 */ /* 0x080fe400078a40ff */
[----:B------:R-:W-:Y:S02]  /*1770*/  LEA R128, P4, R131, R92, 0x8 ;  /* 0x0000005c83807211 */ /* 0x000fe400078840ff */
[----:B------:R-:W-:-:S02]  /*1780*/  LEA.HI.X R137, R122, R93, RZ, 0x1, P1 ;  /* 0x0000005d7a897211 */ /* 0x000fc400008f0cff */
[-C--:B------:R-:W-:Y:S01]  /*1790*/  LEA.HI.X R127, R104, R93.reuse, RZ, 0x1, P3 ;  /* 0x0000005d687f7211 */ /* 0x080fe200018f0cff */
[----:B------:R-:W-:Y:S01]  /*17a0*/  IMAD.SHL.U32 R94, R97, 0x80, RZ ;  /* 0x00000080615e7824 */ /* 0x000fe200078e00ff */
[C---:B------:R-:W-:Y:S02]  /*17b0*/  SHF.L.U32 R110, R125.reuse, 0x7, RZ ;  /* 0x000000077d6e7819 */ /* 0x040fe400000006ff */
[-C--:B------:R-:W-:Y:S02]  /*17c0*/  LEA R122, P1, R125, R92.reuse, 0x8 ;  /* 0x0000005c7d7a7211 */ /* 0x080fe400078240ff */
[-C--:B------:R-:W-:Y:S02]  /*17d0*/  LEA R104, P3, R105, R92.reuse, 0x8 ;  /* 0x0000005c69687211 */ /* 0x080fe400078640ff */
[-C--:B------:R-:W-:Y:S01]  /*17e0*/  LEA.HI.X R125, R106, R93.reuse, RZ, 0x1, P2 ;  /* 0x0000005d6a7d7211 */ /* 0x080fe200010f0cff */
[----:B------:R-:W-:Y:S01]  /*17f0*/  IMAD.SHL.U32 R112, R123, 0x80, RZ ;  /* 0x000000807b707824 */ /* 0x000fe200078e00ff */
[-C--:B------:R-:W-:Y:S01]  /*1800*/  LEA.HI.X R135, R116, R93.reuse, RZ, 0x1, P0 ;  /* 0x0000005d74877211 */ /* 0x080fe200000f0cff */
[----:B------:R-:W-:Y:S01]  /*1810*/  IMAD.SHL.U32 R114, R117, 0x80, RZ ;  /* 0x0000008075727824 */ /* 0x000fe200078e00ff */
[-C--:B------:R-:W-:Y:S01]  /*1820*/  LEA R106, P2, R97, R92.reuse, 0x8 ;  /* 0x0000005c616a7211 */ /* 0x080fe200078440ff */
[----:B------:R-:W-:Y:S01]  /*1830*/  IMAD.SHL.U32 R118, R101, 0x80, RZ ;  /* 0x0000008065767824 */ /* 0x000fe200078e00ff */
[----:B------:R-:W-:Y:S01]  /*1840*/  LEA R116, P0, R123, R92, 0x8 ;  /* 0x0000005c7b747211 */ /* 0x000fe200078040ff */
[----:B------:R-:W-:Y:S01]  /*1850*/  IMAD.SHL.U32 R222, R111, 0x80, RZ ;  /* 0x000000806fde7824 */ /* 0x000fe200078e00ff */
[-C--:B------:R-:W-:Y:S01]  /*1860*/  LEA.HI.X R133, R96, R93.reuse, RZ, 0x1, P6 ;  /* 0x0000005d60857211 */ /* 0x080fe200030f0cff */
[----:B------:R-:W-:Y:S01]  /*1870*/  IMAD.WIDE.U32 R156, R108, 0x2, R156 ;  /* 0x000000026c9c7825 */ /* 0x000fe200078e009c */
[----:B------:R-:W-:-:S02]  /*1880*/  LEA.HI.X R131, R100, R93, RZ, 0x1, P5 ;  /* 0x0000005d64837211 */ /* 0x000fc400028f0cff */
[-C--:B------:R-:W-:Y:S02]  /*1890*/  LEA.HI.X R129, R102, R93.reuse, RZ, 0x1, P4 ;  /* 0x0000005d66817211 */ /* 0x080fe400020f0cff */
[----:B------:R-:W-:Y:S01]  /*18a0*/  SHF.L.U32 R120, R103, 0x7, RZ ;  /* 0x0000000767787819 */ /* 0x000fe200000006ff */
[----:B------:R-:W-:Y:S01]  /*18b0*/  IMAD.SHL.U32 R210, R99, 0x80, RZ ;  /* 0x0000008063d27824 */ /* 0x000fe200078e00ff */
[-C--:B------:R-:W-:Y:S01]  /*18c0*/  LEA R96, P6, R117, R92.reuse, 0x8 ;  /* 0x0000005c75607211 */ /* 0x080fe200078c40ff */
[----:B------:R-:W2:Y:S01]  /*18d0*/  LDG.E.U16 R230, desc[UR10][R156.64] ;  /* 0x0000000a9ce67981 */ /* 0x000ea2000c1e1500 */
[-C--:B------:R-:W-:Y:S02]  /*18e0*/  LEA R100, P5, R101, R92.reuse, 0x8 ;  /* 0x0000005c65647211 */ /* 0x080fe400078a40ff */
[----:B------:R-:W-:Y:S01]  /*18f0*/  LEA R102, P4, R103, R92, 0x8 ;  /* 0x0000005c67667211 */ /* 0x000fe200078840ff */
[----:B------:R-:W3:Y:S01]  /*1900*/  LDG.E.U16 R228, desc[UR10][R156.64+0x40] ;  /* 0x0000400a9ce47981 */ /* 0x000ee2000c1e1500 */
[----:B------:R-:W-:-:S02]  /*1910*/  LEA.HI.X R123, R110, R93, RZ, 0x1, P1 ;  /* 0x0000005d6e7b7211 */ /* 0x000fc400008f0cff */
[-C--:B------:R-:W-:Y:S01]  /*1920*/  LEA.HI.X R105, R98, R93.reuse, RZ, 0x1, P3 ;  /* 0x0000005d62697211 */ /* 0x080fe200018f0cff */
[----:B------:R-:W5:Y:S01]  /*1930*/  LDG.E.U16 R227, desc[UR10][R156.64+0x80] ;  /* 0x0000800a9ce37981 */ /* 0x000f62000c1e1500 */
[----:B------:R-:W-:Y:S02]  /*1940*/  SHF.L.U32 R220, R107, 0x7, RZ ;  /* 0x000000076bdc7819 */ /* 0x000fe400000006ff */
[-C--:B------:R-:W-:Y:S02]  /*1950*/  LEA R110, P1, R111, R92.reuse, 0x8 ;  /* 0x0000005c6f6e7211 */ /* 0x080fe400078240ff */
[-C--:B------:R-:W-:Y:S02]  /*1960*/  LEA R98, P3, R107, R92.reuse, 0x8 ;  /* 0x0000005c6b627211 */ /* 0x080fe400078640ff */
[----:B------:R-:W-:Y:S02]  /*1970*/  LEA.HI.X R107, R94, R93, RZ, 0x1, P2 ;  /* 0x0000005d5e6b7211 */ /* 0x000fe400010f0cff */
[----:B------:R-:W-:-:S02]  /*1980*/  LEA R94, P2, R99, R92, 0x8 ;  /* 0x0000005c635e7211 */ /* 0x000fc400078440ff */
[-C--:B------:R-:W-:Y:S02]  /*1990*/  LEA.HI.X R117, R112, R93.reuse, RZ, 0x1, P0 ;  /* 0x0000005d70757211 */ /* 0x080fe400000f0cff */
[-C--:B------:R-:W-:Y:S02]  /*19a0*/  LEA.HI.X R97, R114, R93.reuse, RZ, 0x1, P6 ;  /* 0x0000005d72617211 */ /* 0x080fe400030f0cff */
[-C--:B------:R-:W-:Y:S02]  /*19b0*/  LEA.HI.X R101, R118, R93.reuse, RZ, 0x1, P5 ;  /* 0x0000005d76657211 */ /* 0x080fe400028f0cff */
[----:B------:R-:W-:Y:S02]  /*19c0*/  LEA.HI.X R103, R120, R93, RZ, 0x1, P4 ;  /* 0x0000005d78677211 */ /* 0x000fe400020f0cff */
[-C--:B------:R-:W-:Y:S02]  /*19d0*/  LEA R112, P0, R113, R92.reuse, 0x8 ;  /* 0x0000005c71707211 */ /* 0x080fe400078040ff */
[----:B------:R-:W-:-:S02]  /*19e0*/  LEA R114, P6, R115, R92, 0x8 ;  /* 0x0000005c73727211 */ /* 0x000fc400078c40ff */
[-C--:B------:R-:W-:Y:S02]  /*19f0*/  LEA R118, P5, R119, R92.reuse, 0x8 ;  /* 0x0000005c77767211 */ /* 0x080fe400078a40ff */
[-C--:B------:R-:W-:Y:S02]  /*1a00*/  LEA R120, P4, R121, R92.reuse, 0x8 ;  /* 0x0000005c79787211 */ /* 0x080fe400078840ff */
[-C--:B------:R-:W-:Y:S01]  /*1a10*/  LEA.HI.X R111, R222, R93.reuse, RZ, 0x1, P1 ;  /* 0x0000005dde6f7211 */ /* 0x080fe200008f0cff */
[C---:B------:R-:W-:Y:S01]  /*1a20*/  IMAD.SHL.U32 R222, R95.reuse, 0x80, RZ ;  /* 0x000000805fde7824 */ /* 0x040fe200078e00ff */
[----:B------:R-:W-:Y:S02]  /*1a30*/  LEA R92, P1, R95, R92, 0x8 ;  /* 0x0000005c5f5c7211 */ /* 0x000fe400078240ff */
[----:B------:R-:W-:Y:S02]  /*1a40*/  LEA.HI.X R95, R210, R93, RZ, 0x1, P2 ;  /* 0x0000005dd25f7211 */ /* 0x000fe400010f0cff */
[----:B------:R-:W4:Y:S01]  /*1a50*/  LDG.E.U16 R210, desc[UR10][R156.64+0xc0] ;  /* 0x0000c00a9cd27981 */ /* 0x000f22000c1e1500 */
[----:B------:R-:W-:Y:S01]  /*1a60*/  IMAD.WIDE.U32 R154, R108, 0x2, R154 ;  /* 0x000000026c9a7825 */ /* 0x000fe200078e009a */
[----:B------:R-:W-:-:S03]  /*1a70*/  SHF.L.U32 R212, R113, 0x7, RZ ;  /* 0x0000000771d47819 */ /* 0x000fc600000006ff */
[----:B------:R-:W-:Y:S01]  /*1a80*/  IMAD.SHL.U32 R214, R115, 0x80, RZ ;  /* 0x0000008073d67824 */ /* 0x000fe200078e00ff */
[----:B------:R-:W4:Y:S01]  /*1a90*/  LDG.E.U16 R226, desc[UR10][R154.64] ;  /* 0x0000000a9ae27981 */ /* 0x000f22000c1e1500 */
[----:B------:R-:W-:Y:S02]  /*1aa0*/  IMAD.SHL.U32 R216, R119, 0x80, RZ ;  /* 0x0000008077d87824 */ /* 0x000fe400078e00ff */
[----:B------:R-:W-:Y:S01]  /*1ab0*/  IMAD.SHL.U32 R218, R121, 0x80, RZ ;  /* 0x0000008079da7824 */ /* 0x000fe200078e00ff */
[----:B------:R-:W4:Y:S01]  /*1ac0*/  LDG.E.U16 R225, desc[UR10][R154.64+0x40] ;  /* 0x0000400a9ae17981 */ /* 0x000f22000c1e1500 */
[----:B------:R-:W-:Y:S01]  /*1ad0*/  IMAD.WIDE.U32 R152, R108, 0x2, R152 ;  /* 0x000000026c987825 */ /* 0x000fe200078e0098 */
[-C--:B------:R-:W-:Y:S02]  /*1ae0*/  LEA.HI.X R113, R212, R93.reuse, RZ, 0x1, P0 ;  /* 0x0000005dd4717211 */ /* 0x080fe400000f0cff */
[-C--:B------:R-:W-:Y:S01]  /*1af0*/  LEA.HI.X R115, R214, R93.reuse, RZ, 0x1, P6 ;  /* 0x0000005dd6737211 */ /* 0x080fe200030f0cff */
[----:B------:R-:W4:Y:S01]  /*1b00*/  LDG.E.U16 R224, desc[UR10][R154.64+0x80] ;  /* 0x0000800a9ae07981 */ /* 0x000f22000c1e1500 */
[-C--:B------:R-:W-:Y:S01]  /*1b10*/  LEA.HI.X R119, R216, R93.reuse, RZ, 0x1, P5 ;  /* 0x0000005dd8777211 */ /* 0x080fe200028f0cff */
[----:B------:R-:W-:Y:S01]  /*1b20*/  IMAD.WIDE.U32 R150, R108, 0x2, R150 ;  /* 0x000000026c967825 */ /* 0x000fe200078e0096 */
[-C--:B------:R-:W-:Y:S01]  /*1b30*/  LEA.HI.X R121, R218, R93.reuse, RZ, 0x1, P4 ;  /* 0x0000005dda797211 */ /* 0x080fe200020f0cff */
[----:B------:R-:W4:Y:S01]  /*1b40*/  LDG.E.U16 R223, desc[UR10][R154.64+0xc0] ;  /* 0x0000c00a9adf7981 */ /* 0x000f22000c1e1500 */
[----:B------:R-:W-:-:S02]  /*1b50*/  LEA.HI.X R99, R220, R93, RZ, 0x1, P3 ;  /* 0x0000005ddc637211 */ /* 0x000fc400018f0cff */
[----:B------:R-:W-:Y:S01]  /*1b60*/  LEA.HI.X R93, R222, R93, RZ, 0x1, P1 ;  /* 0x0000005dde5d7211 */ /* 0x000fe200008f0cff */
[----:B------:R-:W4:Y:S01]  /*1b70*/  LDG.E.U16 R221, desc[UR10][R152.64+0x40] ;  /* 0x0000400a98dd7981 */ /* 0x000f22000c1e1500 */
[----:B------:R-:W-:-:S03]  /*1b80*/  IMAD.WIDE.U32 R148, R108, 0x2, R148 ;  /* 0x000000026c947825 */ /* 0x000fc600078e0094 */
[----:B------:R-:W4:Y:S04]  /*1b90*/  LDG.E.U16 R222, desc[UR10][R152.64] ;  /* 0x0000000a98de7981 */ /* 0x000f28000c1e1500 */
[----:B------:R-:W4:Y:S04]  /*1ba0*/  LDG.E.U16 R220, desc[UR10][R152.64+0x80] ;  /* 0x0000800a98dc7981 */ /* 0x000f28000c1e1500 */
[----:B------:R-:W4:Y:S01]  /*1bb0*/  LDG.E.U16 R219, desc[UR10][R152.64+0xc0] ;  /* 0x0000c00a98db7981 */ /* 0x000f22000c1e1500 */
[----:B------:R-:W-:-:S03]  /*1bc0*/  IMAD.WIDE.U32 R146, R108, 0x2, R146 ;  /* 0x000000026c927825 */ /* 0x000fc600078e0092 */
[----:B------:R-:W4:Y:S04]  /*1bd0*/  LDG.E.U16 R218, desc[UR10][R150.64] ;  /* 0x0000000a96da7981 */ /* 0x000f28000c1e1500 */
        /* <DEDUP_REMOVED lines=17> */
[----:B------:R-:W4:Y:S04]  /*1cf0*/  LDG.E.U16 R157, desc[UR10][R144.64+0xc0] ;  /* 0x0000c00a909d7981 */ /* 0x000f28000c1e1500 */
[----:B------:R-:W4:Y:S04]  /*1d00*/  LDG.E.U16 R153, desc[UR10][R142.64+0x40] ;  /* 0x0000400a8e997981 */ /* 0x000f28000c1e1500 */
[----:B------:R-:W4:Y:S04]  /*1d10*/  LDG.E.U16 R152, desc[UR10][R142.64+0x80] ;  /* 0x0000800a8e987981 */ /* 0x000f28000c1e1500 */
[----:B--2---:R-:W-:Y:S04]  /*1d20*/  STL [R1+0x80], R230 ;  /* 0x000080e601007387 */ /* 0x004fe80000100800 */
[----:B---3--:R-:W-:Y:S04]  /*1d30*/  STL [R1+0x7c], R228 ;  /* 0x00007ce401007387 */ /* 0x008fe80000100800 */
[----:B-----5:R-:W-:Y:S01]  /*1d40*/  STL [R1+0x78], R227 ;  /* 0x000078e301007387 */ /* 0x020fe20000100800 */
[----:B------:R-:W0:Y:S01]  /*1d50*/  S2UR UR4, SR_CgaCtaId ;  /* 0x00000000000479c3 */ /* 0x000e220000008800 */
[----:B------:R-:W-:Y:S01]  /*1d60*/  UMOV UR8, 0x400 ;  /* 0x0000040000087882 */ /* 0x000fe20000000000 */
[C---:B------:R-:W-:Y:S01]  /*1d70*/  IMAD.WIDE.U32 R138, R108.reuse, 0x2, R138 ;  /* 0x000000026c8a7825 */ /* 0x040fe200078e008a */
[----:B------:R-:W2:Y:S03]  /*1d80*/  LDG.E.U16 R252, desc[UR10][R140.64+0x40] ;  /* 0x0000400a8cfc7981 */ /* 0x000ea6000c1e1500 */
[C---:B------:R-:W-:Y:S01]  /*1d90*/  IMAD.WIDE.U32 R136, R108.reuse, 0x2, R136 ;  /* 0x000000026c887825 */ /* 0x040fe200078e0088 */
[----:B------:R-:W3:Y:S03]  /*1da0*/  LDG.E.U16 R251, desc[UR10][R140.64+0x80] ;  /* 0x0000800a8cfb7981 */ /* 0x000ee6000c1e1500 */
[C---:B------:R-:W-:Y:S01]  /*1db0*/  IMAD.WIDE.U32 R134, R108.reuse, 0x2, R134 ;  /* 0x000000026c867825 */ /* 0x040fe200078e0086 */
[----:B------:R-:W5:Y:S03]  /*1dc0*/  LDG.E.U16 R250, desc[UR10][R140.64+0xc0] ;  /* 0x0000c00a8cfa7981 */ /* 0x000f66000c1e1500 */
[C---:B------:R-:W-:Y:S01]  /*1dd0*/  IMAD.WIDE.U32 R132, R108.reuse, 0x2, R132 ;  /* 0x000000026c847825 */ /* 0x040fe200078e0084 */
[----:B------:R-:W5:Y:S03]  /*1de0*/  LDG.E.U16 R249, desc[UR10][R138.64] ;  /* 0x0000000a8af97981 */ /* 0x000f66000c1e1500 */
[C---:B------:R-:W-:Y:S01]  /*1df0*/  IMAD.WIDE.U32 R130, R108.reuse, 0x2, R130 ;  /* 0x000000026c827825 */ /* 0x040fe200078e0082 */
[----:B------:R-:W5:Y:S03]  /*1e00*/  LDG.E.U16 R248, desc[UR10][R138.64+0x40] ;  /* 0x0000400a8af87981 */ /* 0x000f66000c1e1500 */
[C---:B------:R-:W-:Y:S01]  /*1e10*/  IMAD.WIDE.U32 R128, R108.reuse, 0x2, R128 ;  /* 0x000000026c807825 */ /* 0x040fe200078e0080 */
[----:B------:R-:W5:Y:S04]  /*1e20*/  LDG.E.U16 R247, desc[UR10][R138.64+0x80] ;  /* 0x0000800a8af77981 */ /* 0x000f68000c1e1500 */
[----:B----4-:R1:W-:Y:S01]  /*1e30*/  STL [R1+0x74], R210 ;  /* 0x000074d201007387 */ /* 0x0103e20000100800 */
[----:B0-----:R-:W-:Y:S01]  /*1e40*/  ULEA UR8, UR4, UR8, 0x18 ;  /* 0x0000000804087291 */ /* 0x001fe2000f8ec03f */
[----:B------:R-:W-:-:S02]  /*1e50*/  IMAD.WIDE.U32 R126, R108, 0x2, R126 ;  /* 0x000000026c7e7825 */ /* 0x000fc400078e007e */
[----:B------:R-:W4:Y:S02]  /*1e60*/  LDG.E.U16 R246, desc[UR10][R138.64+0xc0] ;  /* 0x0000c00a8af67981 */ /* 0x000f24000c1e1500 */
[C---:B------:R-:W-:Y:S02]  /*1e70*/  IMAD.WIDE.U32 R124, R108.reuse, 0x2, R124 ;  /* 0x000000026c7c7825 */ /* 0x040fe400078e007c */
[----:B------:R-:W4:Y:S04]  /*1e80*/  LDG.E.U16 R146, desc[UR10][R136.64] ;  /* 0x0000000a88927981 */ /* 0x000f28000c1e1500 */
[----:B-1----:R-:W2:Y:S01]  /*1e90*/  LDG.E.U16 R210, desc[UR10][R142.64] ;  /* 0x0000000a8ed27981 */ /* 0x002ea2000c1e1500 */
[----:B------:R-:W-:-:S03]  /*1ea0*/  IMAD.WIDE.U32 R122, R108, 0x2, R122 ;  /* 0x000000026c7a7825 */ /* 0x000fc600078e007a */
[----:B------:R-:W-:Y:S04]  /*1eb0*/  STL [R1+0x70], R226 ;  /* 0x000070e201007387 */ /* 0x000fe80000100800 */
[----:B------:R-:W4:Y:S04]  /*1ec0*/  LDG.E.U16 R145, desc[UR10][R136.64+0x40] ;  /* 0x0000400a88917981 */ /* 0x000f28000c1e1500 */
[----:B------:R-:W3:Y:S04]  /*1ed0*/  LDG.E.U16 R143, desc[UR10][R142.64+0xc0] ;  /* 0x0000c00a8e8f7981 */ /* 0x000ee8000c1e1500 */
[----:B------:R-:W-:Y:S04]  /*1ee0*/  STS.U16 [R0+UR8+0x40], R244 ;  /* 0x000040f400007988 */ /* 0x000fe80008000408 */
[----:B------:R-:W-:Y:S04]  /*1ef0*/  STS.U16 [R0+UR8], R245 ;  /* 0x000000f500007988 */ /* 0x000fe80008000408 */
[----:B------:R-:W5:Y:S04]  /*1f00*/  LDG.E.U16 R142, desc[UR10][R140.64] ;  /* 0x0000000a8c8e7981 */ /* 0x000f68000c1e1500 */
[----:B------:R-:W-:Y:S04]  /*1f10*/  STL [R1+0x6c], R225 ;  /* 0x00006ce101007387 */ /* 0x000fe80000100800 */
        /* <DEDUP_REMOVED lines=13> */
[----:B------:R0:W-:Y:S04]  /*1ff0*/  STL [R1+0x34], R150 ;  /* 0x0000349601007387 */ /* 0x0001e80000100800 */
[----:B------:R1:W-:Y:S04]  /*2000*/  STL [R1+0x30], R149 ;  /* 0x0000309501007387 */ /* 0x0003e80000100800 */
[----:B------:R1:W-:Y:S04]  /*2010*/  STL [R1+0x2c], R148 ;  /* 0x00002c9401007387 */ /* 0x0003e80000100800 */
[----:B------:R1:W-:Y:S04]  /*2020*/  STL [R1+0x28], R151 ;  /* 0x0000289701007387 */ /* 0x0003e80000100800 */
[----:B------:R-:W-:Y:S04]  /*2030*/  STL [R1+0x24], R211 ;  /* 0x000024d301007387 */ /* 0x000fe80000100800 */
[----:B------:R1:W-:Y:S04]  /*2040*/  STL [R1+0x20], R156 ;  /* 0x0000209c01007387 */ /* 0x0003e80000100800 */
[----:B------:R1:W-:Y:S04]  /*2050*/  STL [R1+0x1c], R155 ;  /* 0x00001c9b01007387 */ /* 0x0003e80000100800 */
[----:B------:R1:W-:Y:S04]  /*2060*/  STL [R1+0x18], R154 ;  /* 0x0000189a01007387 */ /* 0x0003e80000100800 */
[----:B------:R1:W-:Y:S04]  /*2070*/  STL [R1+0x14], R157 ;  /* 0x0000149d01007387 */ /* 0x0003e80000100800 */
[----:B------:R-:W-:Y:S04]  /*2080*/  STS.U16 [R0+UR8+0x2a00], R167 ;  /* 0x002a00a700007988 */ /* 0x000fe80008000408 */
        /* <DEDUP_REMOVED lines=28> */
[----:B------:R-:W4:Y:S04]  /*2250*/  LDG.E.U16 R144, desc[UR10][R136.64+0x80] ;  /* 0x0000800a88907981 */ /* 0x000f28000c1e1500 */
[----:B------:R-:W4:Y:S04]  /*2260*/  LDG.E.U16 R147, desc[UR10][R136.64+0xc0] ;  /* 0x0000c00a88937981 */ /* 0x000f28000c1e1500 */
[----:B0-----:R-:W4:Y:S04]  /*2270*/  LDG.E.U16 R150, desc[UR10][R134.64] ;  /* 0x0000000a86967981 */ /* 0x001f28000c1e1500 */
[----:B-1----:R-:W4:Y:S04]  /*2280*/  LDG.E.U16 R149, desc[UR10][R134.64+0x40] ;  /* 0x0000400a86957981 */ /* 0x002f28000c1e1500 */
[----:B------:R-:W4:Y:S04]  /*2290*/  LDG.E.U16 R148, desc[UR10][R134.64+0x80] ;  /* 0x0000800a86947981 */ /* 0x000f28000c1e1500 */
[----:B------:R-:W4:Y:S04]  /*22a0*/  LDG.E.U16 R151, desc[UR10][R134.64+0xc0] ;  /* 0x0000c00a86977981 */ /* 0x000f28000c1e1500 */
[----:B------:R-:W4:Y:S04]  /*22b0*/  LDG.E.U16 R156, desc[UR10][R132.64] ;  /* 0x0000000a849c7981 */ /* 0x000f28000c1e1500 */
[----:B------:R-:W4:Y:S04]  /*22c0*/  LDG.E.U16 R155, desc[UR10][R132.64+0x40] ;  /* 0x0000400a849b7981 */ /* 0x000f28000c1e1500 */
[----:B------:R-:W4:Y:S04]  /*22d0*/  LDG.E.U16 R154, desc[UR10][R132.64+0x80] ;  /* 0x0000800a849a7981 */ /* 0x000f28000c1e1500 */
[----:B------:R0:W4:Y:S04]  /*22e0*/  LDG.E.U16 R157, desc[UR10][R132.64+0xc0] ;  /* 0x0000c00a849d7981 */ /* 0x000128000c1e1500 */
[----:B------:R-:W4:Y:S04]  /*22f0*/  LDG.E.U16 R212, desc[UR10][R130.64] ;  /* 0x0000000a82d47981 */ /* 0x000f28000c1e1500 */
[----:B------:R-:W4:Y:S04]  /*2300*/  LDG.E.U16 R211, desc[UR10][R130.64+0x40] ;  /* 0x0000400a82d37981 */ /* 0x000f28000c1e1500 */
[----:B------:R-:W4:Y:S04]  /*2310*/  LDG.E.U16 R213, desc[UR10][R130.64+0xc0] ;  /* 0x0000c00a82d57981 */ /* 0x000f28000c1e1500 */
[----:B------:R-:W4:Y:S04]  /*2320*/  LDG.E.U16 R216, desc[UR10][R128.64] ;  /* 0x0000000a80d87981 */ /* 0x000f28000c1e1500 */
[----:B------:R-:W4:Y:S04]  /*2330*/  LDG.E.U16 R215, desc[UR10][R128.64+0x40] ;  /* 0x0000400a80d77981 */ /* 0x000f28000c1e1500 */
[----:B------:R-:W4:Y:S04]  /*2340*/  LDG.E.U16 R214, desc[UR10][R128.64+0x80] ;  /* 0x0000800a80d67981 */ /* 0x000f28000c1e1500 */
[----:B--2---:R1:W-:Y:S04]  /*2350*/  STL [R1+0x10], R210 ;  /* 0x000010d201007387 */ /* 0x0043e80000100800 */
[----:B------:R-:W-:Y:S04]  /*2360*/  STL [R1+0xc], R153 ;  /* 0x00000c9901007387 */ /* 0x000fe80000100800 */
[----:B------:R-:W-:Y:S04]  /*2370*/  STL [R1+0x8], R152 ;  /* 0x0000089801007387 */ /* 0x000fe80000100800 */
[----:B---3--:R-:W-:Y:S04]  /*2380*/  STL [R1+0x4], R143 ;  /* 0x0000048f01007387 */ /* 0x008fe80000100800 */
[----:B-1----:R1:W2:Y:S04]  /*2390*/  LDG.E.U16 R210, desc[UR10][R130.64+0x80] ;  /* 0x0000800a82d27981 */ /* 0x0022a8000c1e1500 */
[----:B------:R3:W2:Y:S04]  /*23a0*/  LDG.E.U16 R217, desc[UR10][R128.64+0xc0] ;  /* 0x0000c00a80d97981 */ /* 0x0006a8000c1e1500 */
[----:B-----5:R-:W-:Y:S04]  /*23b0*/  STL [R1], R142 ;  /* 0x0000008e01007387 */ /* 0x020fe80000100800 */
[----:B------:R-:W5:Y:S04]  /*23c0*/  LDL.LU R244, [R1+0x80] ;  /* 0x0000800001f47983 */ /* 0x000f680000300800 */
[----:B------:R-:W3:Y:S04]  /*23d0*/  LDL.LU R245, [R1+0x7c] ;  /* 0x00007c0001f57983 */ /* 0x000ee80000300800 */
[----:B------:R-:W4:Y:S04]  /*23e0*/  LDL.LU R167, [R1+0x78] ;  /* 0x0000780001a77983 */ /* 0x000f280000300800 */
[----:B------:R-:W2:Y:S04]  /*23f0*/  LDL.LU R159, [R1+0x74] ;  /* 0x00007400019f7983 */ /* 0x000ea80000300800 */
        /* <DEDUP_REMOVED lines=27> */
[----:B------:R-:W2:Y:S04]  /*25b0*/  LDG.E.U16 R220, desc[UR10][R126.64] ;  /* 0x0000000a7edc7981 */ /* 0x000ea8000c1e1500 */
[----:B------:R-:W2:Y:S04]  /*25c0*/  LDG.E.U16 R219, desc[UR10][R126.64+0x40] ;  /* 0x0000400a7edb7981 */ /* 0x000ea8000c1e1500 */
[----:B------:R-:W2:Y:S04]  /*25d0*/  LDG.E.U16 R218, desc[UR10][R126.64+0x80] ;  /* 0x0000800a7eda7981 */ /* 0x000ea8000c1e1500 */
[----:B------:R1:W2:Y:S04]  /*25e0*/  LDG.E.U16 R221, desc[UR10][R126.64+0xc0] ;  /* 0x0000c00a7edd7981 */ /* 0x0002a8000c1e1500 */
        /* <DEDUP_REMOVED lines=8> */
[----:B-----5:R5:W-:Y:S04]  /*2670*/  STS.U16 [R0+UR8+0x4000], R244 ;  /* 0x004000f400007988 */ /* 0x020be80008000408 */
[----:B---3--:R3:W-:Y:S04]  /*2680*/  STS.U16 [R0+UR8+0x4040], R245 ;  /* 0x004040f500007988 */ /* 0x0087e80008000408 */
[----:B-----5:R-:W5:Y:S04]  /*2690*/  LDL.LU R244, [R1+0x4] ;  /* 0x0000040001f47983 */ /* 0x020f680000300800 */
[----:B---3--:R-:W3:Y:S01]  /*26a0*/  LDL.LU R245, [R1] ;  /* 0x0000000001f57983 */ /* 0x008ee20000300800 */
[----:B------:R-:W0:Y:S03]  /*26b0*/  S2R R153, SR_TID.X ;  /* 0x0000000000997919 */ /* 0x000e260000002100 */
[----:B------:R-:W-:Y:S04]  /*26c0*/  STS.U16 [R0+UR8+0x1e00], R13 ;  /* 0x001e000d00007988 */ /* 0x000fe80008000408 */
[----:B------:R1:W-:Y:S02]  /*26d0*/  STS.U16 [R0+UR8+0xa240], R12 ;  /* 0x00a2400c00007988 */ /* 0x0003e40008000408 */
[----:B-1----:R-:W1:Y:S02]  /*26e0*/  LDC.64 R12, c[0x0][0x218] ;  /* 0x00008600ff0c7b82 */ /* 0x002e640000000a00 */
[----:B------:R4:W-:Y:S04]  /*26f0*/  STS.U16 [R0+UR8+0x2200], R6 ;  /* 0x0022000600007988 */ /* 0x0009e80008000408 */
[----:B------:R1:W-:Y:S01]  /*2700*/  STS.U16 [R0+UR8+0xb200], R36 ;  /* 0x00b2002400007988 */ /* 0x0003e20008000408 */
[----:B0-----:R-:W-:-:S03]  /*2710*/  LOP3.LUT R153, R153, 0x60, RZ, 0xc0, !PT ;  /* 0x0000006099997812 */ /* 0x001fc600078ec0ff */
[----:B------:R0:W-:Y:S02]  /*2720*/  STS.U16 [R0+UR8+0xc40], R60 ;  /* 0x000c403c00007988 */ /* 0x0001e40008000408 */
[C---:B----4-:R-:W-:Y:S02]  /*2730*/  IMAD.SHL.U32 R6, R153.reuse, 0x8, RZ ;  /* 0x0000000899067824 */ /* 0x050fe400078e00ff */
[----:B------:R4:W-:Y:S01]  /*2740*/  STS.U16 [R0+UR8+0x2040], R30 ;  /* 0x0020401e00007988 */ /* 0x0009e20008000408 */
[----:B-1----:R-:W-:-:S03]  /*2750*/  LEA R36, P0, R153, R12, 0x4 ;  /* 0x0000000c99247211 */ /* 0x002fc600078020ff */
[----:B------:R1:W-:Y:S01]  /*2760*/  STS.U16 [R0+UR8+0x9a00], R46 ;  /* 0x009a002e00007988 */ /* 0x0003e20008000408 */
[C---:B0-----:R-:W-:Y:S01]  /*2770*/  IMAD.SHL.U32 R60, R4.reuse, 0x100, RZ ;  /* 0x00000100043c7824 */ /* 0x041fe200078e00ff */
[----:B------:R-:W-:Y:S02]  /*2780*/  LEA R4, P4, R4, R12, 0x9 ;  /* 0x0000000c04047211 */ /* 0x000fe400078848ff */
[----:B------:R0:W-:Y:S01]  /*2790*/  STS.U16 [R0+UR8+0x9c00], R37 ;  /* 0x009c002500007988 */ /* 0x0001e20008000408 */
[----:B----4-:R-:W-:-:S03]  /*27a0*/  IMAD.SHL.U32 R30, R11, 0x100, RZ ;  /* 0x000001000b1e7824 */ /* 0x010fc600078e00ff */
[----:B------:R4:W-:Y:S01]  /*27b0*/  STS.U16 [R0+UR8+0x8a00], R58 ;  /* 0x008a003a00007988 */ /* 0x0009e20008000408 */
[----:B-1----:R-:W-:-:S03]  /*27c0*/  LEA R46, P1, R11, R12, 0x9 ;  /* 0x0000000c0b2e7211 */ /* 0x002fc600078248ff */
[----:B------:R1:W-:Y:S01]  /*27d0*/  STS.U16 [R0+UR8+0xa040], R38 ;  /* 0x00a0402600007988 */ /* 0x0003e20008000408 */
[----:B0-----:R-:W-:-:S03]  /*27e0*/  LEA.HI.X R37, R6, R13, RZ, 0x1, P0 ;  /* 0x0000000d06257211 */ /* 0x001fc600000f0cff */
[----:B------:R0:W-:Y:S01]  /*27f0*/  STS.U16 [R0+UR8+0x2240], R42 ;  /* 0x0022402a00007988 */ /* 0x0001e20008000408 */
[----:B------:R-:W-:Y:S01]  /*2800*/  SHF.L.U32 R6, R16, 0x8, RZ ;  /* 0x0000000810067819 */ /* 0x000fe200000006ff */
[----:B----4-:R-:W-:Y:S01]  /*2810*/  IMAD.SHL.U32 R58, R34, 0x100, RZ ;  /* 0x00000100223a7824 */ /* 0x010fe200078e00ff */
[----:B------:R-:W-:Y:S01]  /*2820*/  LEA R16, P0, R16, R12, 0x9 ;  /* 0x0000000c10107211 */ /* 0x000fe200078048ff */
[----:B------:R4:W-:Y:S01]  /*2830*/  STS.U16 [R0+UR8+0x800], R50 ;  /* 0x0008003200007988 */ /* 0x0009e20008000408 */
[----:B-1----:R-:W-:-:S03]  /*2840*/  IMAD.SHL.U32 R38, R32, 0x100, RZ ;  /* 0x0000010020267824 */ /* 0x002fc600078e00ff */
[----:B------:R1:W-:Y:S01]  /*2850*/  STS.U16 [R0+UR8+0x2800], R48 ;  /* 0x0028003000007988 */ /* 0x0003e20008000408 */
[C---:B0-----:R-:W-:Y:S02]  /*2860*/  SHF.L.U32 R42, R8.reuse, 0x8, RZ ;  /* 0x00000008082a7819 */ /* 0x041fe400000006ff */
[-C--:B------:R-:W-:Y:S01]  /*2870*/  LEA R8, P3, R8, R12.reuse, 0x9 ;  /* 0x0000000c08087211 */ /* 0x080fe200078648ff */
[----:B------:R0:W-:Y:S01]  /*2880*/  STS.U16 [R0+UR8+0x8800], R47 ;  /* 0x0088002f00007988 */ /* 0x0001e20008000408 */
[----:B----4-:R-:W-:-:S03]  /*2890*/  LEA R50, P5, R34, R12, 0x9 ;  /* 0x0000000c22327211 */ /* 0x010fc600078a48ff */
[----:B------:R4:W-:Y:S01]  /*28a0*/  STS.U16 [R0+UR8+0x9c40], R5 ;  /* 0x009c400500007988 */ /* 0x0009e20008000408 */
[----:B-1----:R-:W-:-:S03]  /*28b0*/  LEA R48, P2, R32, R12, 0x9 ;  /* 0x0000000c20307211 */ /* 0x002fc600078448ff */
[----:B------:R1:W-:Y:S01]  /*28c0*/  STS.U16 [R0+UR8+0x8840], R54 ;  /* 0x0088403600007988 */ /* 0x0003e20008000408 */
[----:B0-----:R-:W-:-:S03]  /*28d0*/  LEA.HI.X R47, R30, R13, RZ, 0x1, P1 ;  /* 0x0000000d1e2f7211 */ /* 0x001fc600008f0cff */
[----:B------:R0:W-:Y:S01]  /*28e0*/  STS.U16 [R0+UR8+0xe40], R64 ;  /* 0x000e404000007988 */ /* 0x0001e20008000408 */
[----:B----4-:R-:W-:-:S03]  /*28f0*/  LEA.HI.X R5, R60, R13, RZ, 0x1, P4 ;  /* 0x0000000d3c057211 */ /* 0x010fc600020f0cff */
[----:B------:R4:W-:Y:S01]  /*2900*/  STS.U16 [R0+UR8+0x9000], R72 ;  /* 0x0090004800007988 */ /* 0x0009e20008000408 */
[-C--:B------:R-:W-:Y:S02]  /*2910*/  LEA R152, P4, R33, R12.reuse, 0x9 ;  /* 0x0000000c21987211 */ /* 0x080fe400078848ff */
[C---:B-1----:R-:W-:Y:S01]  /*2920*/  LEA R54, P1, R22.reuse, R12, 0x9 ;  /* 0x0000000c16367211 */ /* 0x042fe200078248ff */
[----:B------:R1:W-:Y:S01]  /*2930*/  STS.U16 [R0+UR8+0x840], R51 ;  /* 0x0008403300007988 */ /* 0x0003e20008000408 */
[----:B0-----:R-:W-:-:S03]  /*2940*/  SHF.L.U32 R64, R22, 0x8, RZ ;  /* 0x0000000816407819 */ /* 0x001fc600000006ff */
[----:B------:R0:W-:Y:S01]  /*2950*/  STS.U16 [R0+UR8+0xa00], R49 ;  /* 0x000a003100007988 */ /* 0x0001e20008000408 */
[----:B----4-:R-:W-:-:S03]  /*2960*/  SHF.L.U32 R72, R33, 0x8, RZ ;  /* 0x0000000821487819 */ /* 0x010fc600000006ff */
[----:B------:R4:W-:Y:S01]  /*2970*/  STS.U16 [R0+UR8+0x8e00], R68 ;  /* 0x008e004400007988 */ /* 0x0009e20008000408 */
[----:B-1----:R-:W-:-:S03]  /*2980*/  LEA.HI.X R51, R58, R13, RZ, 0x1, P5 ;  /* 0x0000000d3a337211 */ /* 0x002fc600028f0cff */
[----:B------:R1:W-:Y:S01]  /*2990*/  STS.U16 [R0+UR8+0x1e40], R9 ;  /* 0x001e400900007988 */ /* 0x0003e20008000408 */
[----:B------:R-:W-:Y:S02]  /*29a0*/  LEA R58, P5, R25, R12, 0x9 ;  /* 0x0000000c193a7211 */ /* 0x000fe400078a48ff */
[----:B0-----:R-:W-:Y:S01]  /*29b0*/  LEA.HI.X R49, R38, R13, RZ, 0x1, P2 ;  /* 0x0000000d26317211 */ /* 0x001fe200010f0cff */
[----:B------:R0:W-:Y:S01]  /*29c0*/  STS.U16 [R0+UR8+0x9e40], R17 ;  /* 0x009e401100007988 */ /* 0x0001e20008000408 */
[----:B----4-:R-:W-:-:S03]  /*29d0*/  IMAD.SHL.U32 R68, R18, 0x100, RZ ;  /* 0x0000010012447824 */ /* 0x010fc600078e00ff */
[----:B------:R4:W-:Y:S01]  /*29e0*/  STS.U16 [R0+UR8+0x2400], R62 ;  /* 0x0024003e00007988 */ /* 0x0009e20008000408 */
[----:B-1----:R-:W-:-:S03]  /*29f0*/  LEA.HI.X R9, R42, R13, RZ, 0x1, P3 ;  /* 0x0000000d2a097211 */ /* 0x002fc600018f0cff */
[----:B------:R1:W-:Y:S01]  /*2a00*/  STS.U16 [R0+UR8+0x2440], R66 ;  /* 0x0024404200007988 */ /* 0x0003e20008000408 */
[----:B0-----:R-:W-:-:S03]  /*2a10*/  LEA.HI.X R17, R6, R13, RZ, 0x1, P0 ;  /* 0x0000000d06117211 */ /* 0x001fc600000f0cff */
[----:B------:R0:W-:Y:S01]  /*2a20*/  STS.U16 [R0+UR8+0xa400], R70 ;  /* 0x00a4004600007988 */ /* 0x0001e20008000408 */
[----:B------:R-:W-:Y:S01]  /*2a30*/  LEA R6, P2, R163, R12, 0x9 ;  /* 0x0000000ca3067211 */ /* 0x000fe200078448ff */
[----:B----4-:R-:W-:Y:S02]  /*2a40*/  IMAD.SHL.U32 R62, R41, 0x100, RZ ;  /* 0x00000100293e7824 */ /* 0x010fe400078e00ff */
[----:B------:R4:W-:Y:S01]  /*2a50*/  STS.U16 [R0+UR8+0x8c40], R56 ;  /* 0x008c403800007988 */ /* 0x0009e20008000408 */
[----:B-1----:R-:W-:-:S03]  /*2a60*/  IMAD.SHL.U32 R66, R163, 0x100, RZ ;  /* 0x00000100a3427824 */ /* 0x002fc600078e00ff */
[----:B------:R1:W-:Y:S01]  /*2a70*/  STS.U16 [R0+UR8+0xa200], R52 ;  /* 0x00a2003400007988 */ /* 0x0003e20008000408 */
[----:B0-----:R-:W-:Y:S01]  /*2a80*/  IMAD.SHL.U32 R70, R25, 0x100, RZ ;  /* 0x0000010019467824 */ /* 0x001fe200078e00ff */
[----:B------:R-:W-:Y:S02]  /*2a90*/  LEA.HI.X R153, R72, R13, RZ, 0x1, P4 ;  /* 0x0000000d48997211 */ /* 0x000fe400020f0cff */
[----:B------:R0:W-:Y:S01]  /*2aa0*/  STS.U16 [R0+UR8+0xa40], R55 ;  /* 0x000a403700007988 */ /* 0x0001e20008000408 */
[----:B----4-:R-:W-:-:S03]  /*2ab0*/  LEA R56, P3, R18, R12, 0x9 ;  /* 0x0000000c12387211 */ /* 0x010fc600078648ff */
[----:B------:R4:W-:Y:S01]  /*2ac0*/  STS.U16 [R0+UR8+0x9440], R84 ;  /* 0x0094405400007988 */ /* 0x0009e20008000408 */
[----:B-1----:R-:W-:-:S03]  /*2ad0*/  LEA R52, P0, R41, R12, 0x9 ;  /* 0x0000000c29347211 */ /* 0x002fc600078048ff */
[----:B------:R1:W-:Y:S01]  /*2ae0*/  STS.U16 [R0+UR8+0x1200], R76 ;  /* 0x0012004c00007988 */ /* 0x0003e20008000408 */
[-C--:B------:R-:W-:Y:S02]  /*2af0*/  LEA R142, P4, R14, R12.reuse, 0x9 ;  /* 0x0000000c0e8e7211 */ /* 0x080fe400078848ff */
[-C--:B0-----:R-:W-:Y:S01]  /*2b00*/  LEA.HI.X R55, R64, R13.reuse, RZ, 0x1, P1 ;  /* 0x0000000d40377211 */ /* 0x081fe200008f0cff */
[----:B------:R0:W-:Y:S01]  /*2b10*/  STS.U16 [R0+UR8+0x8a40], R57 ;  /* 0x008a403900007988 */ /* 0x0001e20008000408 */
[C---:B------:R-:W-:Y:S01]  /*2b20*/  LEA R132, P1, R7.reuse, R12, 0x9 ;  /* 0x0000000c07847211 */ /* 0x040fe200078248ff */
[----:B----4-:R-:W-:Y:S02]  /*2b30*/  IMAD.SHL.U32 R84, R14, 0x100, RZ ;  /* 0x000001000e547824 */ /* 0x010fe400078e00ff */
[----:B------:R4:W-:Y:S01]  /*2b40*/  STS.U16 [R0+UR8+0xc00], R53 ;  /* 0x000c003500007988 */ /* 0x0009e20008000408 */
[----:B-1----:R-:W-:Y:S01]  /*2b50*/  IMAD.SHL.U32 R76, R7, 0x100, RZ ;  /* 0x00000100074c7824 */ /* 0x002fe200078e00ff */
[----:B------:R-:W-:-:S02]  /*2b60*/  LEA.HI.X R7, R66, R13, RZ, 0x1, P2 ;  /* 0x0000000d42077211 */ /* 0x000fc400010f0cff */
[----:B------:R1:W-:Y:S01]  /*2b70*/  STS.U16 [R0+UR8+0x8e40], R59 ;  /* 0x008e403b00007988 */ /* 0x0003e20008000408 */
[-C--:B------:R-:W-:Y:S02]  /*2b80*/  LEA R136, P2, R19, R12.reuse, 0x9 ;  /* 0x0000000c13887211 */ /* 0x080fe400078448ff */
[-C--:B0-----:R-:W-:Y:S01]  /*2b90*/  LEA.HI.X R57, R68, R13.reuse, RZ, 0x1, P3 ;  /* 0x0000000d44397211 */ /* 0x081fe200018f0cff */
[----:B------:R0:W-:Y:S01]  /*2ba0*/  STS.U16 [R0+UR8+0xa440], R74 ;  /* 0x00a4404a00007988 */ /* 0x0001e20008000408 */
[-C--:B------:R-:W-:Y:S02]  /*2bb0*/  LEA R140, P3, R29, R12.reuse, 0x9 ;  /* 0x0000000c1d8c7211 */ /* 0x080fe400078648ff */
[-C--:B----4-:R-:W-:Y:S01]  /*2bc0*/  LEA.HI.X R53, R62, R13.reuse, RZ, 0x1, P0 ;  /* 0x0000000d3e357211 */ /* 0x090fe200000f0cff */
[----:B------:R4:W-:Y:S01]  /*2bd0*/  STS.U16 [R0+UR8+0x2640], R82 ;  /* 0x0026405200007988 */ /* 0x0009e20008000408 */
[CC--:B------:R-:W-:Y:S02]  /*2be0*/  LEA R130, P0, R39.reuse, R12.reuse, 0x9 ;  /* 0x0000000c27827211 */ /* 0x0c0fe400078048ff */
[----:B-1----:R-:W-:Y:S01]  /*2bf0*/  LEA.HI.X R59, R70, R13, RZ, 0x1, P5 ;  /* 0x0000000d463b7211 */ /* 0x002fe200028f0cff */
[----:B------:R1:W-:Y:S01]  /*2c00*/  STS.U16 [R0+UR8+0x2840], R78 ;  /* 0x0028404e00007988 */ /* 0x0003e20008000408 */
[----:B------:R-:W-:Y:S01]  /*2c10*/  LEA R134, P5, R40, R12, 0x9 ;  /* 0x0000000c28867211 */ /* 0x000fe200078a48ff */
[----:B0-----:R-:W-:-:S02]  /*2c20*/  IMAD.SHL.U32 R74, R39, 0x100, RZ ;  /* 0x00000100274a7824 */ /* 0x001fc400078e00ff */
[----:B------:R0:W-:Y:S01]  /*2c30*/  STS.U16 [R0+UR8+0x1400], R80 ;  /* 0x0014005000007988 */ /* 0x0001e20008000408 */
[----:B----4-:R-:W-:Y:S01]  /*2c40*/  IMAD.SHL.U32 R82, R40, 0x100, RZ ;  /* 0x0000010028527824 */ /* 0x010fe200078e00ff */
[----:B------:R-:W-:Y:S01]  /*2c50*/  LEA.HI.X R143, R84, R13, RZ, 0x1, P4 ;  /* 0x0000000d548f7211 */ /* 0x000fe200020f0cff */
[----:B-1----:R-:W-:Y:S01]  /*2c60*/  IMAD.SHL.U32 R78, R19, 0x100, RZ ;  /* 0x00000100134e7824 */ /* 0x002fe200078e00ff */
[----:B------:R1:W-:Y:S01]  /*2c70*/  STS.U16 [R0+UR8+0x2a40], R162 ;  /* 0x002a40a200007988 */ /* 0x0003e20008000408 */
[----:B0-----:R-:W-:-:S03]  /*2c80*/  SHF.L.U32 R80, R29, 0x8, RZ ;  /* 0x000000081d507819 */ /* 0x001fc600000006ff */
[----:B------:R0:W-:Y:S01]  /*2c90*/  STS.U16 [R0+UR8+0x9800], R158 ;  /* 0x0098009e00007988 */ /* 0x0001e20008000408 */
[-C--:B------:R-:W-:Y:S02]  /*2ca0*/  LEA R42, P4, R20, R12.reuse, 0x9 ;  /* 0x0000000c142a7211 */ /* 0x080fe400078848ff */
[-C--:B------:R-:W-:Y:S01]  /*2cb0*/  LEA.HI.X R131, R74, R13.reuse, RZ, 0x1, P0 ;  /* 0x0000000d4a837211 */ /* 0x080fe200000f0cff */
[----:B------:R4:W-:Y:S01]  /*2cc0*/  STS.U16 [R0+UR8+0x2600], R86 ;  /* 0x0026005600007988 */ /* 0x0009e20008000408 */
[-C--:B------:R-:W-:Y:S02]  /*2cd0*/  LEA.HI.X R133, R76, R13.reuse, RZ, 0x1, P1 ;  /* 0x0000000d4c857211 */ /* 0x080fe400008f0cff */
[----:B-1----:R-:W-:Y:S01]  /*2ce0*/  SHF.L.U32 R162, R20, 0x8, RZ ;  /* 0x0000000814a27819 */ /* 0x002fe200000006ff */
[----:B------:R1:W-:Y:S01]  /*2cf0*/  STS.U16 [R0+UR8+0xa640], R90 ;  /* 0x00a6405a00007988 */ /* 0x0003e20008000408 */
[-C--:B------:R-:W-:Y:S01]  /*2d00*/  LEA.HI.X R137, R78, R13.reuse, RZ, 0x1, P2 ;  /* 0x0000000d4e897211 */ /* 0x080fe200010f0cff */
[----:B0-----:R-:W-:Y:S01]  /*2d10*/  IMAD.SHL.U32 R158, R43, 0x100, RZ ;  /* 0x000001002b9e7824 */ /* 0x001fe200078e00ff */
[-C--:B------:R-:W-:Y:S01]  /*2d20*/  LEA.HI.X R141, R80, R13.reuse, RZ, 0x1, P3 ;  /* 0x0000000d508d7211 */ /* 0x080fe200018f0cff */
[----:B------:R0:W-:Y:S01]  /*2d30*/  STS.U16 [R0+UR8+0xa800], R160 ;  /* 0x00a800a000007988 */ /* 0x0001e20008000408 */
[----:B------:R-:W-:Y:S01]  /*2d40*/  LEA.HI.X R135, R82, R13, RZ, 0x1, P5 ;  /* 0x0000000d52877211 */ /* 0x000fe200028f0cff */
[C---:B----4-:R-:W-:Y:S01]  /*2d50*/  IMAD.SHL.U32 R86, R31.reuse, 0x100, RZ ;  /* 0x000001001f567824 */ /* 0x050fe200078e00ff */
[-C--:B------:R-:W-:Y:S01]  /*2d60*/  LEA R138, P0, R31, R12.reuse, 0x9 ;  /* 0x0000000c1f8a7211 */ /* 0x080fe200078048ff */
[----:B------:R4:W-:Y:S01]  /*2d70*/  STS.U16 [R0+UR8+0x9640], R88 ;  /* 0x0096405800007988 */ /* 0x0009e20008000408 */
[-C--:B------:R-:W-:Y:S01]  /*2d80*/  LEA R128, P1, R2, R12.reuse, 0x9 ;  /* 0x0000000c02807211 */ /* 0x080fe200078248ff */
[C---:B-1----:R-:W-:Y:S01]  /*2d90*/  IMAD.SHL.U32 R90, R23.reuse, 0x100, RZ ;  /* 0x00000100175a7824 */ /* 0x042fe200078e00ff */
[----:B------:R-:W-:-:S02]  /*2da0*/  LEA R126, P2, R23, R12, 0x9 ;  /* 0x0000000c177e7211 */ /* 0x000fc400078448ff */
[-C--:B------:R-:W-:Y:S01]  /*2db0*/  LEA R124, P3, R43, R12.reuse, 0x9 ;  /* 0x0000000c2b7c7211 */ /* 0x080fe200078648ff */
[C---:B0-----:R-:W-:Y:S01]  /*2dc0*/  IMAD.SHL.U32 R160, R28.reuse, 0x100, RZ ;  /* 0x000001001ca07824 */ /* 0x041fe200078e00ff */
[-C--:B------:R-:W-:Y:S02]  /*2dd0*/  LEA R122, P5, R28, R12.reuse, 0x9 ;  /* 0x0000000c1c7a7211 */ /* 0x080fe400078a48ff */
[----:B----4-:R-:W-:Y:S01]  /*2de0*/  SHF.L.U32 R88, R2, 0x8, RZ ;  /* 0x0000000802587819 */ /* 0x010fe200000006ff */
[----:B------:R0:W-:Y:S01]  /*2df0*/  STS.U16 [R0+UR8+0x2000], R26 ;  /* 0x0020001a00007988 */ /* 0x0001e20008000408 */
[-C--:B------:R-:W-:Y:S02]  /*2e00*/  LEA.HI.X R43, R162, R13.reuse, RZ, 0x1, P4 ;  /* 0x0000000da22b7211 */ /* 0x080fe400020f0cff */
[----:B------:R-:W-:Y:S01]  /*2e10*/  LEA R40, P4, R190, R12, 0x9 ;  /* 0x0000000cbe287211 */ /* 0x000fe200078848ff */
[----:B------:R1:W-:Y:S01]  /*2e20*/  STS.U16 [R0+UR8+0xa840], R166 ;  /* 0x00a840a600007988 */ /* 0x0003e20008000408 */
[-C--:B------:R-:W-:Y:S01]  /*2e30*/  LEA.HI.X R139, R86, R13.reuse, RZ, 0x1, P0 ;  /* 0x0000000d568b7211 */ /* 0x080fe200000f0cff */
[----:B------:R-:W-:Y:S01]  /*2e40*/  IMAD.SHL.U32 R190, R190, 0x100, RZ ;  /* 0x00000100bebe7824 */ /* 0x000fe200078e00ff */
[-C--:B------:R-:W-:Y:S01]  /*2e50*/  LEA.HI.X R129, R88, R13.reuse, RZ, 0x1, P1 ;  /* 0x0000000d58817211 */ /* 0x080fe200008f0cff */
[----:B------:R4:W-:Y:S01]  /*2e60*/  STS.U16 [R0+UR8+0xaa40], R168 ;  /* 0x00aa40a800007988 */ /* 0x0009e20008000408 */
[-C--:B------:R-:W-:Y:S01]  /*2e70*/  LEA.HI.X R127, R90, R13.reuse, RZ, 0x1, P2 ;  /* 0x0000000d5a7f7211 */ /* 0x080fe200010f0cff */
[----:B0-----:R-:W-:Y:S01]  /*2e80*/  IMAD.SHL.U32 R26, R24, 0x100, RZ ;  /* 0x00000100181a7824 */ /* 0x001fe200078e00ff */
[-C--:B------:R-:W-:Y:S01]  /*2e90*/  LEA.HI.X R125, R158, R13.reuse, RZ, 0x1, P3 ;  /* 0x0000000d9e7d7211 */ /* 0x080fe200018f0cff */
[----:B------:R0:W-:Y:S01]  /*2ea0*/  STS.U16 [R0+UR8+0xac00], R172 ;  /* 0x00ac00ac00007988 */ /* 0x0001e20008000408 */
[----:B------:R-:W-:Y:S01]  /*2eb0*/  LEA.HI.X R123, R160, R13, RZ, 0x1, P5 ;  /* 0x0000000da07b7211 */ /* 0x000fe200028f0cff */
[----:B-1----:R-:W-:-:S02]  /*2ec0*/  IMAD.SHL.U32 R166, R27, 0x100, RZ ;  /* 0x000001001ba67824 */ /* 0x002fc400078e00ff */
[----:B------:R1:W-:Y:S01]  /*2ed0*/  STS.U16 [R0+UR8+0x3400], R164 ;  /* 0x003400a400007988 */ /* 0x0003e20008000408 */
[-C--:B------:R-:W-:Y:S01]  /*2ee0*/  LEA R60, P0, R15, R12.reuse, 0x9 ;  /* 0x0000000c0f3c7211 */ /* 0x080fe200078048ff */
[C---:B----4-:R-:W-:Y:S01]  /*2ef0*/  IMAD.SHL.U32 R168, R10.reuse, 0x100, RZ ;  /* 0x000001000aa87824 */ /* 0x050fe200078e00ff */
[-C--:B------:R-:W-:Y:S01]  /*2f00*/  LEA R62, P1, R27, R12.reuse, 0x9 ;  /* 0x0000000c1b3e7211 */ /* 0x080fe200078248ff */
[----:B------:R4:W-:Y:S01]  /*2f10*/  STS.U16 [R0+UR8+0x1c40], R44 ;  /* 0x001c402c00007988 */ /* 0x0009e20008000408 */
[-C--:B------:R-:W-:Y:S01]  /*2f20*/  LEA R64, P2, R10, R12.reuse, 0x9 ;  /* 0x0000000c0a407211 */ /* 0x080fe200078448ff */
[C---:B0-----:R-:W-:Y:S01]  /*2f30*/  IMAD.SHL.U32 R172, R192.reuse, 0x100, RZ ;  /* 0x00000100c0ac7824 */ /* 0x041fe200078e00ff */
[-C--:B------:R-:W-:Y:S01]  /*2f40*/  LEA R66, P3, R191, R12.reuse, 0x9 ;  /* 0x0000000cbf427211 */ /* 0x080fe200078648ff */
[----:B------:R0:W-:Y:S01]  /*2f50*/  STS.U16 [R0+UR8+0xaa00], R170 ;  /* 0x00aa00aa00007988 */ /* 0x0001e20008000408 */
[----:B------:R-:W-:Y:S01]  /*2f60*/  LEA R192, P5, R192, R12, 0x9 ;  /* 0x0000000cc0c07211 */ /* 0x000fe200078a48ff */
[----:B-1----:R-:W-:-:S02]  /*2f70*/  IMAD.SHL.U32 R164, R15, 0x100, RZ ;  /* 0x000001000fa47824 */ /* 0x002fc400078e00ff */
[----:B------:R-:W-:Y:S01]  /*2f80*/  IMAD.WIDE.U32 R38, R108, 0x2, R116 ;  /* 0x000000026c267825 */ /* 0x000fe200078e0074 */
[----:B----4-:R-:W-:Y:S01]  /*2f90*/  LEA R44, P6, R24, R12, 0x9 ;  /* 0x0000000c182c7211 */ /* 0x010fe200078c48ff */
[----:B------:R1:W-:Y:S01]  /*2fa0*/  STS.U16 [R0+UR8+0x8c00], R61 ;  /* 0x008c003d00007988 */ /* 0x0003e20008000408 */
[----:B0-----:R-:W-:-:S03]  /*2fb0*/  SHF.L.U32 R170, R191, 0x8, RZ ;  /* 0x00000008bfaa7819 */ /* 0x001fc600000006ff */
[----:B------:R0:W-:Y:S01]  /*2fc0*/  STS.U16 [R0+UR8+0xe00], R65 ;  /* 0x000e004100007988 */ /* 0x0001e20008000408 */
[----:B------:R-:W-:-:S03]  /*2fd0*/  LEA.HI.X R41, R190, R13, RZ, 0x1, P4 ;  /* 0x0000000dbe297211 */ /* 0x000fc600020f0cff */
[----:B------:R4:W-:Y:S01]  /*2fe0*/  STS.U16 [R0+UR8+0x1040], R63 ;  /* 0x0010403f00007988 */ /* 0x0009e20008000408 */
[----:B-1----:R-:W-:-:S03]  /*2ff0*/  LEA.HI.X R61, R164, R13, RZ, 0x1, P0 ;  /* 0x0000000da43d7211 */ /* 0x002fc600000f0cff */
[----:B------:R1:W-:Y:S01]  /*3000*/  STS.U16 [R0+UR8+0x1240], R67 ;  /* 0x0012404300007988 */ /* 0x0003e20008000408 */
[----:B0-----:R-:W-:-:S03]  /*3010*/  LEA.HI.X R65, R168, R13, RZ, 0x1, P2 ;  /* 0x0000000da8417211 */ /* 0x001fc600010f0cff */
[----:B------:R0:W-:Y:S01]  /*3020*/  STS.U16 [R0+UR8+0x1c00], R45 ;  /* 0x001c002d00007988 */ /* 0x0001e20008000408 */
[----:B----4-:R-:W-:-:S03]  /*3030*/  LEA.HI.X R63, R166, R13, RZ, 0x1, P1 ;  /* 0x0000000da63f7211 */ /* 0x010fc600008f0cff */
[----:B------:R4:W-:Y:S01]  /*3040*/  STS.U16 [R0+UR8+0xb600], R193 ;  /* 0x00b600c100007988 */ /* 0x0009e20008000408 */
[----:B-1----:R-:W-:-:S03]  /*3050*/  LEA.HI.X R67, R170, R13, RZ, 0x1, P3 ;  /* 0x0000000daa437211 */ /* 0x002fc600018f0cff */
[----:B------:R1:W-:Y:S01]  /*3060*/  STS.U16 [R0+UR8+0x1a00], R3 ;  /* 0x001a000300007988 */ /* 0x0003e20008000408 */
[----:B0-----:R-:W-:-:S03]  /*3070*/  LEA.HI.X R45, R26, R13, RZ, 0x1, P6 ;  /* 0x0000000d1a2d7211 */ /* 0x001fc600030f0cff */
[----:B------:R-:W-:Y:S01]  /*3080*/  STS.U16 [R0+UR8+0x1840], R109 ;  /* 0x0018406d00007988 */ /* 0x000fe20008000408 */
[----:B----4-:R-:W-:Y:S01]  /*3090*/  LEA.HI.X R193, R172, R13, RZ, 0x1, P5 ;  /* 0x0000000dacc17211 */ /* 0x010fe200028f0cff */
[C---:B------:R-:W-:Y:S02]  /*30a0*/  IMAD.WIDE.U32 R12, R108.reuse, 0x2, R4 ;  /* 0x000000026c0c7825 */ /* 0x040fe400078e0004 */
[----:B------:R0:W-:Y:S02]  /*30b0*/  STS.U16 [R0+UR8+0x9e00], R21 ;  /* 0x009e001500007988 */ /* 0x0001e40008000408 */
[C---:B-1----:R-:W-:Y:S02]  /*30c0*/  IMAD.WIDE.U32 R2, R108.reuse, 0x2, R58 ;  /* 0x000000026c027825 */ /* 0x042fe400078e003a */
[----:B------:R1:W-:Y:S02]  /*30d0*/  STS.U16 [R0+UR8+0xa000], R35 ;  /* 0x00a0002300007988 */ /* 0x0003e40008000408 */
[----:B------:R-:W-:-:S02]  /*30e0*/  IMAD.WIDE.U32 R4, R108, 0x2, R56 ;  /* 0x000000026c047825 */ /* 0x000fc400078e0038 */
[----:B------:R-:W-:Y:S04]  /*30f0*/  STS.U16 [R0+UR8+0x2c00], R171 ;  /* 0x002c00ab00007988 */ /* 0x000fe80008000408 */
[----:B------:R-:W-:Y:S01]  /*3100*/  STS.U16 [R0+UR8+0x2c40], R165 ;  /* 0x002c40a500007988 */ /* 0x000fe20008000408 */
[----:B------:R-:W-:-:S03]  /*3110*/  IMAD.WIDE.U32 R96, R108, 0x2, R96 ;  /* 0x000000026c607825 */ /* 0x000fc600078e0060 */
[----:B------:R-:W-:Y:S01]  /*3120*/  STS.U16 [R0+UR8+0xac40], R173 ;  /* 0x00ac40ad00007988 */ /* 0x000fe20008000408 */
[----:B------:R-:W-:-:S03]  /*3130*/  IMAD.WIDE.U32 R26, R108, 0x2, R16 ;  /* 0x000000026c1a7825 */ /* 0x000fc600078e0010 */
        /* <DEDUP_REMOVED lines=34> */
[----:B--2---:R-:W-:Y:S04]  /*3360*/  STS.U16 [R0+UR8+0xc040], R159 ;  /* 0x00c0409f00007988 */ /* 0x004fe80008000408 */
        /* <DEDUP_REMOVED lines=27> */
[----:B-----5:R-:W-:Y:S04]  /*3520*/  STS.U16 [R0+UR8+0xce00], R244 ;  /* 0x00ce00f400007988 */ /* 0x020fe80008000408 */
[----:B---3--:R-:W-:Y:S04]  /*3530*/  STS.U16 [R0+UR8+0x5000], R245 ;  /* 0x005000f500007988 */ /* 0x008fe80008000408 */
        /* <DEDUP_REMOVED lines=11> */
[----:B------:R2:W-:Y:S04]  /*35f0*/  STS.U16 [R0+UR8+0x5640], R150 ;  /* 0x0056409600007988 */ /* 0x0005e80008000408 */
[----:B------:R3:W-:Y:S04]  /*3600*/  STS.U16 [R0+UR8+0x5600], R149 ;  /* 0x0056009500007988 */ /* 0x0007e80008000408 */
[----:B------:R4:W-:Y:S04]  /*3610*/  STS.U16 [R0+UR8+0xd640], R148 ;  /* 0x00d6409400007988 */ /* 0x0009e80008000408 */
        /* <DEDUP_REMOVED lines=24> */
[----:B------:R-:W-:Y:S01]  /*37a0*/  STS.U16 [R0+UR8+0xe200], R230 ;  /* 0x00e200e600007988 */ /* 0x000fe20008000408 */
[----:B------:R-:W-:-:S03]  /*37b0*/  IMAD.WIDE.U32 R16, R108, 0x2, R8 ;  /* 0x000000026c107825 */ /* 0x000fc600078e0008 */
[----:B------:R-:W5:Y:S01]  /*37c0*/  LDG.E.U16 R58, desc[UR10][R38.64] ;  /* 0x0000000a263a7981 */ /* 0x000f62000c1e1500 */
[----:B------:R-:W-:-:S03]  /*37d0*/  IMAD.WIDE.U32 R8, R108, 0x2, R54 ;  /* 0x000000026c087825 */ /* 0x000fc600078e0036 */
[----:B------:R-:W5:Y:S04]  /*37e0*/  LDG.E.U16 R57, desc[UR10][R38.64+0x40] ;  /* 0x0000400a26397981 */ /* 0x000f68000c1e1500 */
[----:B------:R-:W5:Y:S01]  /*37f0*/  LDG.E.U16 R56, desc[UR10][R38.64+0x80] ;  /* 0x0000800a26387981 */ /* 0x000f62000c1e1500 */
[----:B------:R-:W-:-:S03]  /*3800*/  IMAD.WIDE.U32 R10, R108, 0x2, R52 ;  /* 0x000000026c0a7825 */ /* 0x000fc600078e0034 */
[----:B------:R-:W5:Y:S01]  /*3810*/  LDG.E.U16 R55, desc[UR10][R38.64+0xc0] ;  /* 0x0000c00a26377981 */ /* 0x000f62000c1e1500 */
        /* <DEDUP_REMOVED lines=9> */
[----:B0-----:R-:W-:-:S03]  /*38b0*/  IMAD.WIDE.U32 R20, R108, 0x2, R46 ;  /* 0x000000026c147825 */ /* 0x001fc600078e002e */
[----:B------:R-:W5:Y:S04]  /*38c0*/  LDG.E.U16 R49, desc[UR10][R100.64+0x40] ;  /* 0x0000400a64317981 */ /* 0x000f68000c1e1500 */
[----:B------:R-:W5:Y:S01]  /*38d0*/  LDG.E.U16 R48, desc[UR10][R100.64+0x80] ;  /* 0x0000800a64307981 */ /* 0x000f62000c1e1500 */
[----:B------:R-:W-:-:S03]  /*38e0*/  IMAD.WIDE.U32 R22, R108, 0x2, R44 ;  /* 0x000000026c167825 */ /* 0x000fc600078e002c */
        /* <DEDUP_REMOVED lines=11> */
[----:B-1----:R-:W-:-:S03]  /*39a0*/  IMAD.WIDE.U32 R34, R108, 0x2, R112 ;  /* 0x000000026c227825 */ /* 0x002fc600078e0070 */
[----:B------:R-:W5:Y:S01]  /*39b0*/  LDG.E.U16 R39, desc[UR10][R104.64+0xc0] ;  /* 0x0000c00a68277981 */ /* 0x000f62000c1e1500 */
[----:B------:R-:W-:-:S03]  /*39c0*/  IMAD.WIDE.U32 R32, R108, 0x2, R114 ;  /* 0x000000026c207825 */ /* 0x000fc600078e0072 */
[----:B------:R-:W5:Y:S01]  /*39d0*/  LDG.E.U16 R59, desc[UR10][R34.64+0x80] ;  /* 0x0000800a223b7981 */ /* 0x000f62000c1e1500 */
[----:B------:R-:W-:-:S03]  /*39e0*/  IMAD.WIDE.U32 R30, R108, 0x2, R118 ;  /* 0x000000026c1e7825 */ /* 0x000fc600078e0076 */
[----:B--2---:R-:W2:Y:S01]  /*39f0*/  LDG.E.U16 R150, desc[UR10][R24.64+0x180] ;  /* 0x0001800a18967981 */ /* 0x004ea2000c1e1500 */
[----:B------:R-:W-:-:S03]  /*3a00*/  IMAD.WIDE.U32 R106, R108, 0x2, R106 ;  /* 0x000000026c6a7825 */ /* 0x000fc600078e006a */
[----:B---3--:R-:W3:Y:S01]  /*3a10*/  LDG.E.U16 R149, desc[UR10][R24.64+0x1c0] ;  /* 0x0001c00a18957981 */ /* 0x008ee2000c1e1500 */
[----:B------:R-:W-:-:S03]  /*3a20*/  IMAD.WIDE.U32 R98, R108, 0x2, R98 ;  /* 0x000000026c627825 */ /* 0x000fc600078e0062 */
[----:B------:R-:W2:Y:S01]  /*3a30*/  LDG.E.U16 R38, desc[UR10][R106.64] ;  /* 0x0000000a6a267981 */ /* 0x000ea2000c1e1500 */
[----:B------:R-:W-:-:S03]  /*3a40*/  IMAD.WIDE.U32 R94, R108, 0x2, R94 ;  /* 0x000000026c5e7825 */ /* 0x000fc600078e005e */
[----:B------:R-:W3:Y:S01]  /*3a50*/  LDG.E.U16 R68, desc[UR10][R106.64+0x40] ;  /* 0x0000400a6a447981 */ /* 0x000ee2000c1e1500 */
[----:B------:R-:W-:-:S03]  /*3a60*/  IMAD.WIDE.U32 R92, R108, 0x2, R92 ;  /* 0x000000026c5c7825 */ /* 0x000fc600078e005c */
[----:B----4-:R-:W4:Y:S01]  /*3a70*/  LDG.E.U16 R148, desc[UR10][R26.64] ;  /* 0x0000000a1a947981 */ /* 0x010f22000c1e1500 */
[----:B------:R-:W-:-:S03]  /*3a80*/  IMAD.WIDE.U32 R6, R108, 0x2, R6 ;  /* 0x000000026c067825 */ /* 0x000fc600078e0006 */
[----:B------:R-:W4:Y:S01]  /*3a90*/  LDG.E.U16 R147, desc[UR10][R26.64+0x40] ;  /* 0x0000400a1a937981 */ /* 0x000f22000c1e1500 */
        /* <DEDUP_REMOVED lines=35> */
[----:B------:R-:W2:Y:S04]  /*3cd0*/  LDG.E.U16 R41, desc[UR10][R104.64+0x40] ;  /* 0x0000400a68297981 */ /* 0x000ea8000c1e1500 */
[----:B------:R-:W3:Y:S04]  /*3ce0*/  LDG.E.U16 R40, desc[UR10][R104.64+0x80] ;  /* 0x0000800a68287981 */ /* 0x000ee8000c1e1500 */
[----:B------:R-:W4:Y:S04]  /*3cf0*/  LDG.E.U16 R64, desc[UR10][R36.64+0x40] ;  /* 0x0000400a24407981 */ /* 0x000f28000c1e1500 */
        /* <DEDUP_REMOVED lines=30> */
[----:B-----5:R0:W-:Y:S04]  /*3ee0*/  STL [R1+0xf4], R58 ;  /* 0x0000f43a01007387 */ /* 0x0201e80000100800 */
[----:B------:R1:W-:Y:S04]  /*3ef0*/  STL [R1+0xf0], R57 ;  /* 0x0000f03901007387 */ /* 0x0003e80000100800 */
[----:B------:R5:W-:Y:S04]  /*3f00*/  STL [R1+0xec], R56 ;  /* 0x0000ec3801007387 */ /* 0x000be80000100800 */
[----:B0-----:R-:W4:Y:S04]  /*3f10*/  LDG.E.U16 R58, desc[UR10][R34.64+0xc0] ;  /* 0x0000c00a223a7981 */ /* 0x001f28000c1e1500 */
[----:B-1----:R-:W4:Y:S04]  /*3f20*/  LDG.E.U16 R57, desc[UR10][R32.64] ;  /* 0x0000000a20397981 */ /* 0x002f28000c1e1500 */
[----:B-----5:R-:W5:Y:S04]  /*3f30*/  LDG.E.U16 R56, desc[UR10][R32.64+0x40] ;  /* 0x0000400a20387981 */ /* 0x020f68000c1e1500 */
[----:B------:R0:W-:Y:S04]  /*3f40*/  STL [R1+0xe8], R55 ;  /* 0x0000e83701007387 */ /* 0x0001e80000100800 */
[----:B------:R1:W-:Y:S04]  /*3f50*/  STL [R1+0xe4], R54 ;  /* 0x0000e43601007387 */ /* 0x0003e80000100800 */
[----:B------:R1:W-:Y:S04]  /*3f60*/  STL [R1+0xe0], R53 ;  /* 0x0000e03501007387 */ /* 0x0003e80000100800 */
[----:B0-----:R-:W5:Y:S04]  /*3f70*/  LDG.E.U16 R55, desc[UR10][R32.64+0x80] ;  /* 0x0000800a20377981 */ /* 0x001f68000c1e1500 */
[----:B-1----:R-:W5:Y:S04]  /*3f80*/  LDG.E.U16 R54, desc[UR10][R32.64+0xc0] ;  /* 0x0000c00a20367981 */ /* 0x002f68000c1e1500 */
[----:B------:R-:W5:Y:S04]  /*3f90*/  LDG.E.U16 R53, desc[UR10][R30.64] ;  /* 0x0000000a1e357981 */ /* 0x000f68000c1e1500 */
        /* <DEDUP_REMOVED lines=20> */
[----:B------:R-:W5:Y:S04]  /*40e0*/  LDG.E.U16 R35, desc[UR10][R92.64+0x80] ;  /* 0x0000800a5c237981 */ /* 0x000f68000c1e1500 */
[----:B0-----:R-:W5:Y:S04]  /*40f0*/  LDG.E.U16 R43, desc[UR10][R98.64+0x80] ;  /* 0x0000800a622b7981 */ /* 0x001f68000c1e1500 */
[----:B-1----:R-:W5:Y:S04]  /*4100*/  LDG.E.U16 R42, desc[UR10][R98.64+0xc0] ;  /* 0x0000c00a622a7981 */ /* 0x002f68000c1e1500 */
[----:B------:R-:W5:Y:S04]  /*4110*/  LDG.E.U16 R34, desc[UR10][R92.64+0xc0] ;  /* 0x0000c00a5c227981 */ /* 0x000f68000c1e1500 */
[----:B------:R-:W5:Y:S04]  /*4120*/  LDG.E.U16 R33, desc[UR10][R24.64] ;  /* 0x0000000a18217981 */ /* 0x000f68000c1e1500 */
[----:B------:R-:W5:Y:S04]  /*4130*/  LDG.E.U16 R32, desc[UR10][R24.64+0x40] ;  /* 0x0000400a18207981 */ /* 0x000f68000c1e1500 */
[----:B------:R-:W5:Y:S04]  /*4140*/  LDG.E.U16 R31, desc[UR10][R24.64+0x80] ;  /* 0x0000800a181f7981 */ /* 0x000f68000c1e1500 */
[----:B------:R-:W5:Y:S04]  /*4150*/  LDG.E.U16 R30, desc[UR10][R24.64+0xc0] ;  /* 0x0000c00a181e7981 */ /* 0x000f68000c1e1500 */
[----:B------:R-:W5:Y:S04]  /*4160*/  LDG.E.U16 R29, desc[UR10][R24.64+0x100] ;  /* 0x0001000a181d7981 */ /* 0x000f68000c1e1500 */
[----:B------:R-:W5:Y:S04]  /*4170*/  LDG.E.U16 R28, desc[UR10][R24.64+0x140] ;  /* 0x0001400a181c7981 */ /* 0x000f68000c1e1500 */
[----:B--2---:R0:W-:Y:S04]  /*4180*/  STL [R1+0xb0], R41 ;  /* 0x0000b02901007387 */ /* 0x0041e80000100800 */
[----:B---3--:R1:W-:Y:S04]  /*4190*/  STL [R1+0xac], R40 ;  /* 0x0000ac2801007387 */ /* 0x0083e80000100800 */
[----:B------:R2:W-:Y:S04]  /*41a0*/  STL [R1+0xa8], R39 ;  /* 0x0000a82701007387 */ /* 0x0005e80000100800 */
[----:B0-----:R-:W3:Y:S04]  /*41b0*/  LDG.E.U16 R41, desc[UR10][R94.64] ;  /* 0x0000000a5e297981 */ /* 0x001ee8000c1e1500 */
[----:B-1----:R-:W3:Y:S04]  /*41c0*/  LDG.E.U16 R40, desc[UR10][R94.64+0x40] ;  /* 0x0000400a5e287981 */ /* 0x002ee8000c1e1500 */
[----:B--2---:R-:W2:Y:S04]  /*41d0*/  LDG.E.U16 R39, desc[UR10][R94.64+0x80] ;  /* 0x0000800a5e277981 */ /* 0x004ea8000c1e1500 */
[----:B------:R0:W-:Y:S04]  /*41e0*/  STL [R1+0xa4], R38 ;  /* 0x0000a42601007387 */ /* 0x0001e80000100800 */
[----:B------:R-:W2:Y:S04]  /*41f0*/  LDG.E.U16 R99, desc[UR10][R22.64+0x140] ;  /* 0x0001400a16637981 */ /* 0x000ea8000c1e1500 */
[----:B------:R-:W2:Y:S04]  /*4200*/  LDG.E.U16 R98, desc[UR10][R22.64+0x180] ;  /* 0x0001800a16627981 */ /* 0x000ea8000c1e1500 */
[----:B0-----:R-:W2:Y:S04]  /*4210*/  LDG.E.U16 R38, desc[UR10][R94.64+0xc0] ;  /* 0x0000c00a5e267981 */ /* 0x001ea8000c1e1500 */
[----:B------:R-:W2:Y:S04]  /*4220*/  LDG.E.U16 R93, desc[UR10][R20.64+0xc0] ;  /* 0x0000c00a145d7981 */ /* 0x000ea8000c1e1500 */
[----:B------:R-:W2:Y:S04]  /*4230*/  LDG.E.U16 R92, desc[UR10][R20.64+0x100] ;  /* 0x0001000a145c7981 */ /* 0x000ea8000c1e1500 */
[----:B------:R-:W2:Y:S04]  /*4240*/  LDG.E.U16 R95, desc[UR10][R20.64+0x40] ;  /* 0x0000400a145f7981 */ /* 0x000ea8000c1e1500 */
[----:B------:R-:W2:Y:S04]  /*4250*/  LDG.E.U16 R94, desc[UR10][R20.64+0x80] ;  /* 0x0000800a145e7981 */ /* 0x000ea8000c1e1500 */
[----:B------:R0:W-:Y:S04]  /*4260*/  STL [R1+0xa0], R68 ;  /* 0x0000a04401007387 */ /* 0x0001e80000100800 */
[----:B----4-:R1:W-:Y:S04]  /*4270*/  STL [R1+0x9c], R67 ;  /* 0x00009c4301007387 */ /* 0x0103e80000100800 */
[----:B------:R4:W-:Y:S04]  /*4280*/  STL [R1+0x98], R66 ;  /* 0x0000984201007387 */ /* 0x0009e80000100800 */
[----:B------:R4:W-:Y:S04]  /*4290*/  STL [R1+0x94], R65 ;  /* 0x0000944101007387 */ /* 0x0009e80000100800 */
[----:B------:R4:W-:Y:S04]  /*42a0*/  STL [R1+0x90], R64 ;  /* 0x0000904001007387 */ /* 0x0009e80000100800 */
[----:B------:R4:W-:Y:S04]  /*42b0*/  STL [R1+0x8c], R63 ;  /* 0x00008c3f01007387 */ /* 0x0009e80000100800 */
[----:B------:R4:W-:Y:S04]  /*42c0*/  STL [R1+0x88], R62 ;  /* 0x0000883e01007387 */ /* 0x0009e80000100800 */
[----:B------:R4:W-:Y:S04]  /*42d0*/  STL [R1+0x84], R61 ;  /* 0x0000843d01007387 */ /* 0x0009e80000100800 */
[----:B------:R4:W-:Y:S04]  /*42e0*/  STL [R1+0x80], R60 ;  /* 0x0000803c01007387 */ /* 0x0009e80000100800 */
[----:B------:R4:W-:Y:S04]  /*42f0*/  STL [R1+0x7c], R59 ;  /* 0x00007c3b01007387 */ /* 0x0009e80000100800 */
[----:B0-----:R-:W2:Y:S04]  /*4300*/  LDG.E.U16 R68, desc[UR10][R14.64+0x100] ;  /* 0x0001000a0e447981 */ /* 0x001ea8000c1e1500 */
[----:B-1----:R-:W2:Y:S04]  /*4310*/  LDG.E.U16 R67, desc[UR10][R14.64+0x140] ;  /* 0x0001400a0e437981 */ /* 0x002ea8000c1e1500 */
[----:B----4-:R-:W4:Y:S04]  /*4320*/  LDG.E.U16 R66, desc[UR10][R14.64+0x180] ;  /* 0x0001800a0e427981 */ /* 0x010f28000c1e1500 */
        /* <DEDUP_REMOVED lines=9> */
[----:B------:R0:W-:Y:S04]  /*43c0*/  STL [R1+0x78], R58 ;  /* 0x0000783a01007387 */ /* 0x0001e80000100800 */
[----:B------:R-:W-:Y:S04]  /*43d0*/  STL [R1+0x74], R57 ;  /* 0x0000743901007387 */ /* 0x000fe80000100800 */
[----:B------:R1:W-:Y:S04]  /*43e0*/  STL [R1+0x760], R150 ;  /* 0x0007609601007387 */ /* 0x0003e80000100800 */
[----:B-----5:R-:W-:Y:S04]  /*43f0*/  STL [R1+0x70], R56 ;  /* 0x0000703801007387 */ /* 0x020fe80000100800 */
[----:B0-----:R-:W5:Y:S04]  /*4400*/  LDG.E.U16 R58, desc[UR10][R12.64+0x180] ;  /* 0x0001800a0c3a7981 */ /* 0x001f68000c1e1500 */
[----:B-1----:R-:W4:Y:S04]  /*4410*/  LDL.LU R150, [R1+0x7c] ;  /* 0x00007c0001967983 */ /* 0x002f280000300800 */
[----:B------:R-:W-:Y:S04]  /*4420*/  STL [R1+0x6c], R55 ;  /* 0x00006c3701007387 */ /* 0x000fe80000100800 */
[----:B------:R-:W-:Y:S04]  /*4430*/  STL [R1+0x68], R54 ;  /* 0x0000683601007387 */ /* 0x000fe80000100800 */
[----:B------:R0:W-:Y:S04]  /*4440*/  STL [R1+0x764], R149 ;  /* 0x0007649501007387 */ /* 0x0001e80000100800 */
[----:B------:R-:W-:Y:S04]  /*4450*/  STL [R1+0x64], R53 ;  /* 0x0000643501007387 */ /* 0x000fe80000100800 */
[----:B------:R-:W5:Y:S04]  /*4460*/  LDG.E.U16 R57, desc[UR10][R12.64+0x1c0] ;  /* 0x0001c00a0c397981 */ /* 0x000f68000c1e1500 */
[----:B0-----:R-:W4:Y:S04]  /*4470*/  LDL.LU R149, [R1+0x80] ;  /* 0x0000800001957983 */ /* 0x001f280000300800 */
        /* <DEDUP_REMOVED lines=21> */
[----:B------:R-:W5:Y:S04]  /*45d0*/  LDG.E.U16 R53, desc[UR10][R10.64+0xc0] ;  /* 0x0000c00a0a357981 */ /* 0x000f68000c1e1500 */
        /* <DEDUP_REMOVED lines=8> */
[----:B---3--:R-:W-:Y:S04]  /*4660*/  STL [R1+0x34], R41 ;  /* 0x0000342901007387 */ /* 0x008fe80000100800 */
[----:B0-----:R-:W3:Y:S04]  /*4670*/  LDL.LU R145, [R1+0x90] ;  /* 0x0000900001917983 */ /* 0x001ee80000300800 */
[----:B------:R-:W-:Y:S04]  /*4680*/  STL [R1+0x30], R40 ;  /* 0x0000302801007387 */ /* 0x000fe80000100800 */
[----:B--2---:R-:W-:Y:S04]  /*4690*/  STL [R1+0x2c], R39 ;  /* 0x00002c2701007387 */ /* 0x004fe80000100800 */
[----:B------:R0:W-:Y:S04]  /*46a0*/  STL [R1+0x778], R144 ;  /* 0x0007789001007387 */ /* 0x0001e80000100800 */
[----:B------:R-:W2:Y:S04]  /*46b0*/  LDG.E.U16 R44, desc[UR10][R8.64+0x100] ;  /* 0x0001000a082c7981 */ /* 0x000ea8000c1e1500 */
[----:B------:R-:W-:Y:S04]  /*46c0*/  STL [R1+0x28], R38 ;  /* 0x0000282601007387 */ /* 0x000fe80000100800 */
[----:B0-----:R-:W4:Y:S04]  /*46d0*/  LDL.LU R144, [R1+0x94] ;  /* 0x0000940001907983 */ /* 0x001f280000300800 */
[----:B------:R-:W-:Y:S04]  /*46e0*/  STL [R1+0x24], R37 ;  /* 0x0000242501007387 */ /* 0x000fe80000100800 */
[----:B------:R-:W-:Y:S04]  /*46f0*/  STL [R1+0x20], R36 ;  /* 0x0000202401007387 */ /* 0x000fe80000100800 */
[----:B------:R0:W-:Y:S04]  /*4700*/  STL [R1+0x77c], R107 ;  /* 0x00077c6b01007387 */ /* 0x0001e80000100800 */
[----:B------:R-:W-:Y:S04]  /*4710*/  STL [R1+0x1c], R35 ;  /* 0x00001c2301007387 */ /* 0x000fe80000100800 */
[----:B------:R-:W2:Y:S04]  /*4720*/  LDG.E.U16 R43, desc[UR10][R8.64+0x140] ;  /* 0x0001400a082b7981 */ /* 0x000ea8000c1e1500 */
[----:B0-----:R-:W5:Y:S04]  /*4730*/  LDL.LU R107, [R1+0x98] ;  /* 0x00009800016b7983 */ /* 0x001f680000300800 */
[----:B------:R-:W-:Y:S04]  /*4740*/  STL [R1+0x18], R34 ;  /* 0x0000182201007387 */ /* 0x000fe80000100800 */
[----:B------:R-:W-:Y:S04]  /*4750*/  STL [R1+0x14], R33 ;  /* 0x0000142101007387 */ /* 0x000fe80000100800 */
[----:B------:R0:W-:Y:S04]  /*4760*/  STL [R1+0x780], R106 ;  /* 0x0007806a01007387 */ /* 0x0001e80000100800 */
[----:B------:R-:W-:Y:S04]  /*4770*/  STL [R1+0x10], R32 ;  /* 0x0000102001007387 */ /* 0x000fe80000100800 */
[----:B------:R-:W2:Y:S04]  /*4780*/  LDG.E.U16 R42, desc[UR10][R8.64+0x180] ;  /* 0x0001800a082a7981 */ /* 0x000ea8000c1e1500 */
[----:B0-----:R-:W3:Y:S04]  /*4790*/  LDL.LU R106, [R1+0x9c] ;  /* 0x00009c00016a7983 */ /* 0x001ee80000300800 */
[----:B------:R-:W-:Y:S04]  /*47a0*/  STL [R1+0xc], R31 ;  /* 0x00000c1f01007387 */ /* 0x000fe80000100800 */
[----:B------:R-:W-:Y:S04]  /*47b0*/  STL [R1+0x8], R30 ;  /* 0x0000081e01007387 */ /* 0x000fe80000100800 */
[----:B------:R0:W-:Y:S04]  /*47c0*/  STL [R1+0x784], R105 ;  /* 0x0007846901007387 */ /* 0x0001e80000100800 */
[----:B------:R-:W-:Y:S04]  /*47d0*/  STL [R1+0x4], R29 ;  /* 0x0000041d01007387 */ /* 0x000fe80000100800 */
[----:B------:R-:W2:Y:S04]  /*47e0*/  LDG.E.U16 R41, desc[UR10][R8.64+0x1c0] ;  /* 0x0001c00a08297981 */ /* 0x000ea8000c1e1500 */
[----:B0-----:R-:W4:Y:S04]  /*47f0*/  LDL.LU R105, [R1+0xa0] ;  /* 0x0000a00001697983 */ /* 0x001f280000300800 */
[----:B------:R-:W-:Y:S04]  /*4800*/  STL [R1], R28 ;  /* 0x0000001c01007387 */ /* 0x000fe80000100800 */
[----:B------:R0:W-:Y:S04]  /*4810*/  STL [R1+0x788], R104 ;  /* 0x0007886801007387 */ /* 0x0001e80000100800 */
[----:B------:R-:W2:Y:S04]  /*4820*/  LDG.E.U16 R40, desc[UR10][R6.64] ;  /* 0x0000000a06287981 */ /* 0x000ea8000c1e1500 */
[----:B------:R-:W2:Y:S04]  /*4830*/  LDG.E.U16 R39, desc[UR10][R6.64+0x40] ;  /* 0x0000400a06277981 */ /* 0x000ea8000c1e1500 */
[----:B0-----:R-:W5:Y:S04]  /*4840*/  LDL.LU R104, [R1+0xa4] ;  /* 0x0000a40001687983 */ /* 0x001f680000300800 */
[----:B------:R0:W-:Y:S04]  /*4850*/  STL [R1+0x78c], R103 ;  /* 0x00078c6701007387 */ /* 0x0001e80000100800 */
[----:B------:R-:W2:Y:S04]  /*4860*/  LDG.E.U16 R38, desc[UR10][R6.64+0x80] ;  /* 0x0000800a06267981 */ /* 0x000ea8000c1e1500 */
[----:B------:R-:W2:Y:S04]  /*4870*/  LDG.E.U16 R37, desc[UR10][R6.64+0xc0] ;  /* 0x0000c00a06257981 */ /* 0x000ea8000c1e1500 */
[----:B0-----:R-:W3:Y:S04]  /*4880*/  LDL.LU R103, [R1+0xa8] ;  /* 0x0000a80001677983 */ /* 0x001ee80000300800 */
[----:B------:R0:W-:Y:S04]  /*4890*/  STL [R1+0x790], R102 ;  /* 0x0007906601007387 */ /* 0x0001e80000100800 */
[----:B------:R-:W2:Y:S04]  /*48a0*/  LDG.E.U16 R36, desc[UR10][R6.64+0x100] ;  /* 0x0001000a06247981 */ /* 0x000ea8000c1e1500 */
[----:B------:R-:W2:Y:S04]  /*48b0*/  LDG.E.U16 R35, desc[UR10][R6.64+0x140] ;  /* 0x0001400a06237981 */ /* 0x000ea8000c1e1500 */
[----:B0-----:R-:W4:Y:S04]  /*48c0*/  LDL.LU R102, [R1+0xac] ;  /* 0x0000ac0001667983 */ /* 0x001f280000300800 */
        /* <DEDUP_REMOVED lines=45> */
[----:B0-----:R-:W3:Y:S04]  /*4ba0*/  LDL.LU R94, [R1+0xcc] ;  /* 0x0000cc00015e7983 */ /* 0x001ee80000300800 */
        /* <DEDUP_REMOVED lines=17> */
[----:B0-----:R-:W4:Y:S04]  /*4cc0*/  LDL.LU R93, [R1+0xd0] ;  /* 0x0000d000015d7983 */ /* 0x001f280000300800 */
        /* <DEDUP_REMOVED lines=17> */
[----:B0-----:R-:W5:Y:S04]  /*4de0*/  LDL.LU R92, [R1+0xd4] ;  /* 0x0000d400015c7983 */ /* 0x001f680000300800 */
        /* <DEDUP_REMOVED lines=118> */
[----:B------:R-:W4:Y:S04]  /*5550*/  LDL.LU R109, [R1+0xf4] ;  /* 0x0000f400016d7983 */ /* 0x000f280000300800 */
[----:B----4-:R-:W-:Y:S04]  /*5560*/  STS.U16 [R0+UR8+0x6400], R109 ;  /* 0x0064006d00007988 */ /* 0x010fe80008000408 */
[----:B---3--:R0:W-:Y:S04]  /*5570*/  STS.U16 [R0+UR8+0x6440], R85 ;  /* 0x0064405500007988 */ /* 0x0081e80008000408 */
[----:B-----5:R1:W-:Y:S04]  /*5580*/  STS.U16 [R0+UR8+0xe400], R86 ;  /* 0x00e4005600007988 */ /* 0x0203e80008000408 */
[----:B------:R3:W-:Y:S04]  /*5590*/  STS.U16 [R0+UR8+0xe440], R87 ;  /* 0x00e4405700007988 */ /* 0x0007e80008000408 */
[----:B0-----:R-:W4:Y:S04]  /*55a0*/  LDL.LU R85, [R1+0x78] ;  /* 0x0000780001557983 */ /* 0x001f280000300800 */
[----:B-1----:R-:W5:Y:S04]  /*55b0*/  LDL.LU R86, [R1+0x74] ;  /* 0x0000740001567983 */ /* 0x002f680000300800 */
[----:B------:R0:W-:Y:S04]  /*55c0*/  STS.U16 [R0+UR8+0x6640], R88 ;  /* 0x0066405800007988 */ /* 0x0001e80008000408 */
[----:B---3--:R-:W3:Y:S04]  /*55d0*/  LDL.LU R87, [R1+0x70] ;  /* 0x0000700001577983 */ /* 0x008ee80000300800 */
[----:B------:R1:W-:Y:S04]  /*55e0*/  STS.U16 [R0+UR8+0x6600], R89 ;  /* 0x0066005900007988 */ /* 0x0003e80008000408 */
[----:B0-----:R-:W2:Y:S04]  /*55f0*/  LDL.LU R88, [R1+0x6c] ;  /* 0x00006c0001587983 */ /* 0x001ea80000300800 */
[----:B------:R0:W-:Y:S04]  /*5600*/  STS.U16 [R0+UR8+0xe640], R90 ;  /* 0x00e6405a00007988 */ /* 0x0001e80008000408 */
[----:B-1----:R-:W2:Y:S04]  /*5610*/  LDL.LU R89, [R1+0x68] ;  /* 0x0000680001597983 */ /* 0x002ea80000300800 */
        /* <DEDUP_REMOVED lines=48> */
[----:B0-----:R-:W2:Y:S04]  /*5920*/  LDL.LU R150, [R1+0x4] ;  /* 0x0000040001967983 */ /* 0x001ea80000300800 */
[----:B------:R-:W2:Y:S04]  /*5930*/  LDL.LU R109, [R1] ;  /* 0x00000000016d7983 */ /* 0x000ea80000300800 */
[----:B----4-:R0:W-:Y:S04]  /*5940*/  STS.U16 [R0+UR8+0xf200], R85 ;  /* 0x00f2005500007988 */ /* 0x0101e80008000408 */
[----:B-----5:R1:W-:Y:S04]  /*5950*/  STS.U16 [R0+UR8+0x7400], R86 ;  /* 0x0074005600007988 */ /* 0x0203e80008000408 */
[----:B0-----:R-:W4:Y:S04]  /*5960*/  LDL.LU R85, [R1+0x7d4] ;  /* 0x0007d40001557983 */ /* 0x001f280000300800 */
[----:B-1----:R-:W5:Y:S04]  /*5970*/  LDL.LU R86, [R1+0x7d0] ;  /* 0x0007d00001567983 */ /* 0x002f680000300800 */
[----:B---3--:R0:W-:Y:S04]  /*5980*/  STS.U16 [R0+UR8+0x7440], R87 ;  /* 0x0074405700007988 */ /* 0x0081e80008000408 */
[----:B--2---:R1:W-:Y:S04]  /*5990*/  STS.U16 [R0+UR8+0xf400], R88 ;  /* 0x00f4005800007988 */ /* 0x0043e80008000408 */
[----:B0-----:R-:W2:Y:S04]  /*59a0*/  LDL.LU R87, [R1+0x7cc] ;  /* 0x0007cc0001577983 */ /* 0x001ea80000300800 */
[----:B-1----:R-:W3:Y:S04]  /*59b0*/  LDL.LU R88, [R1+0x7c8] ;  /* 0x0007c80001587983 */ /* 0x002ee80000300800 */
[----:B------:R0:W-:Y:S04]  /*59c0*/  STS.U16 [R0+UR8+0xf440], R89 ;  /* 0x00f4405900007988 */ /* 0x0001e80008000408 */
[----:B------:R1:W-:Y:S04]  /*59d0*/  STS.U16 [R0+UR8+0x7640], R90 ;  /* 0x0076405a00007988 */ /* 0x0003e80008000408 */
[----:B------:R1:W-:Y:S04]  /*59e0*/  STS.U16 [R0+UR8+0x7600], R91 ;  /* 0x0076005b00007988 */ /* 0x0003e80008000408 */
[----:B0-----:R-:W3:Y:S04]  /*59f0*/  LDL.LU R89, [R1+0x7c4] ;  /* 0x0007c40001597983 */ /* 0x001ee80000300800 */
[----:B-1----:R-:W3:Y:S04]  /*5a00*/  LDL.LU R90, [R1+0x7c0] ;  /* 0x0007c000015a7983 */ /* 0x002ee80000300800 */
[----:B------:R-:W3:Y:S04]  /*5a10*/  LDL.LU R91, [R1+0x7bc] ;  /* 0x0007bc00015b7983 */ /* 0x000ee80000300800 */
        /* <DEDUP_REMOVED lines=44> */
[----:B0-----:R-:W3:Y:S04]  /*5ce0*/  LDL.LU R149, [R1+0x764] ;  /* 0x0007640001957983 */ /* 0x001ee80000300800 */
[----:B-1----:R-:W3:Y:S04]  /*5cf0*/  LDL.LU R150, [R1+0x760] ;  /* 0x0007600001967983 */ /* 0x002ee80000300800 */
        /* <DEDUP_REMOVED lines=16> */
[----:B----4-:R-:W-:Y:S04]  /*5e00*/  STS.U16 [R0+UR8+0x14840], R85 ;  /* 0x0148405500007988 */ /* 0x010fe80008000408 */
[----:B-----5:R-:W-:Y:S04]  /*5e10*/  STS.U16 [R0+UR8+0x14800], R86 ;  /* 0x0148005600007988 */ /* 0x020fe80008000408 */
[----:B------:R-:W-:Y:S04]  /*5e20*/  STS.U16 [R0+UR8+0x14c40], R69 ;  /* 0x014c404500007988 */ /* 0x000fe80008000408 */
[----:B------:R-:W-:Y:S04]  /*5e30*/  STS.U16 [R0+UR8+0x18c00], R68 ;  /* 0x018c004400007988 */ /* 0x000fe80008000408 */
[----:B------:R-:W-:Y:S04]  /*5e40*/  STS.U16 [R0+UR8+0x18c40], R67 ;  /* 0x018c404300007988 */ /* 0x000fe80008000408 */
[----:B--2---:R-:W-:Y:S04]  /*5e50*/  STS.U16 [R0+UR8+0x10840], R87 ;  /* 0x0108405700007988 */ /* 0x004fe80008000408 */
        /* <DEDUP_REMOVED lines=228> */
[----:B------:R0:W-:Y:S01]  /*6ca0*/  STS.U16 [R0+UR8+0x1fe00], R108 ;  /* 0x01fe006c00007988 */ /* 0x0001e20008000408 */
[----:B------:R-:W-:Y:S01]  /*6cb0*/  BAR.SYNC.DEFER_BLOCKING 0x0 ;  /* 0x0000000000007b1d */ /* 0x000fe20000010000 */
[----:B------:R-:W-:-:S04]  /*6cc0*/  UIADD3 UR4, UR8, 0x10000, URZ ;  /* 0x0001000008047890 */ /* 0x000fc8000fffe03f */
[----:B------:R-:W-:Y:S02]  /*6cd0*/  USHF.R.U32.HI UR9, URZ, 0x4, UR4 ;  /* 0x000000043f097899 */ /* 0x000fe40008011604 */
[----:B------:R-:W-:Y:S02]  /*6ce0*/  USHF.R.U32.HI UR4, URZ, 0x4, UR8 ;  /* 0x000000043f047899 */ /* 0x000fe40008011608 */
[----:B------:R-:W-:Y:S02]  /*6cf0*/  USGXT.U32 UR9, UR9, 0xe ;  /* 0x0000000e0909789a */ /* 0x000fe40008000000 */
[----:B------:R-:W-:Y:S02]  /*6d00*/  USGXT.U32 UR4, UR4, 0xe ;  /* 0x0000000e0404789a */ /* 0x000fe40008000000 */
[----:B------:R-:W-:Y:S01]  /*6d10*/  ULOP3.LUT UR6, UR9, 0x4000000, URZ, 0xfc, !UPT ;  /* 0x0400000009067892 */ /* 0x000fe2000f8efc3f */
[----:B------:R-:W-:Y:S01]  /*6d20*/  UMOV UR5, 0x40000040 ;  /* 0x4000004000057882 */ /* 0x000fe20000000000 */
[----:B------:R-:W-:Y:S01]  /*6d30*/  UMOV UR7, 0x40000040 ;  /* 0x4000004000077882 */ /* 0x000fe20000000000 */
[----:B0-----:R-:W-:-:S06]  /*6d40*/  WARPGROUP.ARRIVE ;  /* 0x00000000000079c5 */ /* 0x001fcc0000000000 */
[----:B------:R-:W-:Y:S01]  /*6d50*/  HGMMA.64x256x16.F32.BF16 R24, gdesc[UR4].tnspB, RZ, !UPT, gsb0 ;  /* 0x43e00000041879f0 */ /* 0x000fe2000c0018ff */
[----:B------:R-:W-:Y:S02]  /*6d60*/  UIADD3 UR12, UP0, UR4, 0x2, URZ ;  /* 0x00000002040c7890 */ /* 0x000fe4000ff1e03f */
[----:B------:R-:W-:Y:S01]  /*6d70*/  UIADD3 UR14, UP1, UR9, 0x4000080, URZ ;  /* 0x04000080090e7890 */ /* 0x000fe2000ff3e03f */
[----:B------:R-:W-:Y:S01]  /*6d80*/  UMOV UR4, URZ ;  /* 0x0000003f00047c82 */ /* 0x000fe20008000000 */
[----:B------:R-:W-:Y:S01]  /*6d90*/  UMOV UR5, URZ ;  /* 0x0000003f00057c82 */ /* 0x000fe20008000000 */
[----:B------:R-:W-:Y:S02]  /*6da0*/  UIADD3.X UR13, UR4, 0x40000040, URZ, UP0, !UPT ;  /* 0x40000040040d7890 */ /* 0x000fe400087fe43f */
[----:B------:R-:W-:Y:S02]  /*6db0*/  UIADD3.X UR15, UR5, 0x40000040, URZ, UP1, !UPT ;  /* 0x40000040050f7890 */ /* 0x000fe40008ffe43f */
[----:B------:R-:W-:-:S02]  /*6dc0*/  UIADD3.64 UR36, UR12, 0x2, URZ ;  /* 0x000000020c247897 */ /* 0x000fc4000fffe03f */
[----:B------:R-:W-:Y:S01]  /*6dd0*/  UIADD3.64 UR38, UR14, 0x80, URZ ;  /* 0x000000800e267897 */ /* 0x000fe2000fffe03f */
[----:B------:R-:W-:Y:S02]  /*6de0*/  WARPGROUP.DEPBAR.LE gsb0, 0x0 ;  /* 0x00008000000079c5 */ /* 0x000fe40000010000 */
[----:B------:R-:W-:-:S13]  /*6df0*/  WARPGROUP.ARRIVE ;  /* 0x00000000000079c5 */ /* 0x000fda0000000000 */
[----:B------:R-:W-:Y:S01]  /*6e00*/  HGMMA.64x256x16.F32.BF16 R24, gdesc[UR12].tnspB, R24, gsb0 ;  /* 0x43e000000c1879f0 */ /* 0x000fe20008001818 */
[----:B------:R-:W-:Y:S02]  /*6e10*/  UIADD3.64 UR32, UR12, 0x4, URZ ;  /* 0x000000040c207897 */ /* 0x000fe4000fffe03f */
[----:B------:R-:W-:Y:S01]  /*6e20*/  UIADD3.64 UR34, UR14, 0x100, URZ ;  /* 0x000001000e227897 */ /* 0x000fe2000fffe03f */
[----:B------:R-:W-:Y:S02]  /*6e30*/  WARPGROUP.DEPBAR.LE gsb0, 0x0 ;  /* 0x00008000000079c5 */ /* 0x000fe40000010000 */
[----:B------:R-:W-:-:S15]  /*6e40*/  WARPGROUP.ARRIVE ;  /* 0x00000000000079c5 */ /* 0x000fde0000000000 */
[----:B------:R-:W-:-:S07]  /*6e50*/  NOP ;  /* 0x0000000000007918 */ /* 0x000fce0000000000 */
        /* <DEDUP_REMOVED lines=26> */
[----:B------:R-:W-:Y:S02]  /*7000*/  WARPGROUP.DEPBAR.LE gsb0, 0x0 ;  /* 0x00008000000079c5 */ /* 0x000fe40000010000 */
[----:B------:R-:W-:-:S15]  /*7010*/  WARPGROUP.ARRIVE ;  /* 0x00000000000079c5 */ /* 0x000fde0000000000 */
[----:B------:R-:W-:-:S08]  /*7020*/  NOP ;  /* 0x0000000000007918 */ /* 0x000fd00000000000 */
[----:B------:R-:W-:Y:S01]  /*7030*/  HGMMA.64x256x16.F32.BF16 R24, gdesc[UR16].tnspB, R24, gsb0 ;  /* 0x43e00000101879f0 */ /* 0x000fe20008001818 */
[----:B------:R-:W-:Y:S01]  /*7040*/  UIADD3.64 UR40, UR12, 0x200, URZ ;  /* 0x000002000c287897 */ /* 0x000fe2000fffe03f */
[----:B------:R-:W-:Y:S01]  /*7050*/  UMOV UR42, UR14 ;  /* 0x0000000e002a7c82 */ /* 0x000fe20008000000 */
[----:B------:R-:W-:Y:S01]  /*7060*/  UMOV UR43, UR15 ;  /* 0x0000000f002b7c82 */ /* 0x000fe20008000000 */
[----:B------:R-:W-:Y:S02]  /*7070*/  WARPGROUP.DEPBAR.LE gsb0, 0x0 ;  /* 0x00008000000079c5 */ /* 0x000fe40000010000 */
[----:B------:R-:W-:Y:S04]  /*7080*/  STL [R1+0x274], R25 ;  /* 0x0002741901007387 */ /* 0x000fe80000100800 */
[----:B------:R-:W-:Y:S04]  /*7090*/  STL [R1+0x27c], R27 ;  /* 0x00027c1b01007387 */ /* 0x000fe80000100800 */
[----:B------:R-:W-:Y:S04]  /*70a0*/  STL.64 [R1+0x280], R28 ;  /* 0x0002801c01007387 */ /* 0x000fe80000100a00 */
[----:B------:R-:W-:Y:S04]  /*70b0*/  STL.64 [R1+0x288], R30 ;  /* 0x0002881e01007387 */ /* 0x000fe80000100a00 */
[----:B------:R-:W-:Y:S04]  /*70c0*/  STL [R1+0x294], R33 ;  /* 0x0002942101007387 */ /* 0x000fe80000100800 */
[----:B------:R-:W-:Y:S04]  /*70d0*/  STL [R1+0x29c], R35 ;  /* 0x00029c2301007387 */ /* 0x000fe80000100800 */
[----:B------:R-:W-:Y:S04]  /*70e0*/  STL.64 [R1+0x2a0], R36 ;  /* 0x0002a02401007387 */ /* 0x000fe80000100a00 */
[----:B------:R-:W-:Y:S04]  /*70f0*/  STL.64 [R1+0x2a8], R38 ;  /* 0x0002a82601007387 */ /* 0x000fe80000100a00 */
[----:B------:R-:W-:Y:S04]  /*7100*/  STL [R1+0x2b4], R41 ;  /* 0x0002b42901007387 */ /* 0x000fe80000100800 */
[----:B------:R-:W-:Y:S04]  /*7110*/  STL.64 [R1+0x2c0], R44 ;  /* 0x0002c02c01007387 */ /* 0x000fe80000100a00 */
[----:B------:R-:W-:Y:S04]  /*7120*/  STL.64 [R1+0x2c8], R46 ;  /* 0x0002c82e01007387 */ /* 0x000fe80000100a00 */
[----:B------:R-:W-:Y:S04]  /*7130*/  STL [R1+0x2d4], R49 ;  /* 0x0002d43101007387 */ /* 0x000fe80000100800 */
[----:B------:R-:W-:Y:S04]  /*7140*/  STL [R1+0x2dc], R51 ;  /* 0x0002dc3301007387 */ /* 0x000fe80000100800 */
[----:B------:R-:W-:Y:S04]  /*7150*/  STL.64 [R1+0x2e0], R52 ;  /* 0x0002e03401007387 */ /* 0x000fe80000100a00 */
[----:B------:R-:W-:Y:S04]  /*7160*/  STL.64 [R1+0x2e8], R54 ;  /* 0x0002e83601007387 */ /* 0x000fe80000100a00 */
[----:B------:R-:W-:Y:S04]  /*7170*/  STL.64 [R1+0x2f0], R56 ;  /* 0x0002f03801007387 */ /* 0x000fe80000100a00 */
[----:B------:R-:W-:Y:S04]  /*7180*/  STL.64 [R1+0x2f8], R58 ;  /* 0x0002f83a01007387 */ /* 0x000fe80000100a00 */
[----:B------:R-:W-:Y:S04]  /*7190*/  STL [R1+0x300], R60 ;  /* 0x0003003c01007387 */ /* 0x000fe80000100800 */
[----:B------:R-:W-:Y:S04]  /*71a0*/  STL [R1+0x308], R62 ;  /* 0x0003083e01007387 */ /* 0x000fe80000100800 */
[----:B------:R-:W-:Y:S04]  /*71b0*/  STL [R1+0x310], R64 ;  /* 0x0003104001007387 */ /* 0x000fe80000100800 */
[----:B------:R-:W-:Y:S04]  /*71c0*/  STL [R1+0x318], R66 ;  /* 0x0003184201007387 */ /* 0x000fe80000100800 */
[----:B------:R-:W-:Y:S04]  /*71d0*/  STL [R1+0x320], R68 ;  /* 0x0003204401007387 */ /* 0x000fe80000100800 */
[----:B------:R-:W-:Y:S04]  /*71e0*/  STL [R1+0x328], R70 ;  /* 0x0003284601007387 */ /* 0x000fe80000100800 */
        /* <DEDUP_REMOVED lines=10> */
[----:B------:R-:W-:Y:S04]  /*7290*/  STL.64 [R1+0x380], R92 ;  /* 0x0003805c01007387 */ /* 0x000fe80000100a00 */
[----:B------:R-:W-:Y:S04]  /*72a0*/  STL.64 [R1+0x388], R94 ;  /* 0x0003885e01007387 */ /* 0x000fe80000100a00 */
        /* <DEDUP_REMOVED lines=23> */
[----:B------:R-:W-:Y:S01]  /*7420*/  STL [R1+0x448], R142 ;  /* 0x0004488e01007387 */ /* 0x000fe20000100800 */
[----:B------:R-:W-:-:S03]  /*7430*/  IMAD.MOV.U32 R4, RZ, RZ, R24 ;  /* 0x000000ffff047224 */ /* 0x000fc600078e0018 */
[----:B------:R-:W-:Y:S01]  /*7440*/  STL [R1+0x450], R144 ;  /* 0x0004509001007387 */ /* 0x000fe20000100800 */
[----:B------:R-:W-:Y:S01]  /*7450*/  MOV R5, R26 ;  /* 0x0000001a00057202 */ /* 0x000fe20000000f00 */
[----:B------:R-:W-:Y:S02]  /*7460*/  IMAD.MOV.U32 R6, RZ, RZ, R40 ;  /* 0x000000ffff067224 */ /* 0x000fe400078e0028 */
[----:B------:R-:W-:Y:S01]  /*7470*/  STL [R1+0x458], R146 ;  /* 0x0004589201007387 */ /* 0x000fe20000100800 */
[----:B------:R-:W-:Y:S01]  /*7480*/  IMAD.MOV.U32 R7, RZ, RZ, R42 ;  /* 0x000000ffff077224 */ /* 0x000fe200078e002a */
[----:B------:R-:W-:Y:S01]  /*7490*/  MOV R9, R34 ;  /* 0x0000002200097202 */ /* 0x000fe20000000f00 */
[----:B------:R-:W-:Y:S01]  /*74a0*/  IMAD.MOV.U32 R8, RZ, RZ, R32 ;  /* 0x000000ffff087224 */ /* 0x000fe200078e0020 */
[----:B------:R-:W-:Y:S01]  /*74b0*/  STL [R1+0x460], R148 ;  /* 0x0004609401007387 */ /* 0x000fe20000100800 */
[----:B------:R-:W-:Y:S01]  /*74c0*/  IMAD.MOV.U32 R10, RZ, RZ, R48 ;  /* 0x000000ffff0a7224 */ /* 0x000fe200078e0030 */
[----:B------:R-:W-:Y:S01]  /*74d0*/  MOV R235, R61 ;  /* 0x0000003d00eb7202 */ /* 0x000fe20000000f00 */
        /* <DEDUP_REMOVED lines=15> */
[----:B------:R0:W-:Y:S01]  /*75d0*/  STL [R1+0x468], R150 ;  /* 0x0004689601007387 */ /* 0x0001e20000100800 */
[----:B------:R-:W-:-:S02]  /*75e0*/  IMAD.MOV.U32 R226, RZ, RZ, R71 ;  /* 0x000000ffffe27224 */ /* 0x000fc400078e0047 */
[----:B------:R-:W-:Y:S02]  /*75f0*/  IMAD.MOV.U32 R225, RZ, RZ, R85 ;  /* 0x000000ffffe17224 */ /* 0x000fe400078e0055 */
[----:B------:R-:W-:Y:S02]  /*7600*/  IMAD.MOV.U32 R224, RZ, RZ, R87 ;  /* 0x000000ffffe07224 */ /* 0x000fe400078e0057 */
[----:B------:R-:W-:Y:S02]  /*7610*/  IMAD.MOV.U32 R21, RZ, RZ, R103 ;  /* 0x000000ffff157224 */ /* 0x000fe400078e0067 */
[----:B------:R-:W-:Y:S02]  /*7620*/  IMAD.MOV.U32 R22, RZ, RZ, R117 ;  /* 0x000000ffff167224 */ /* 0x000fe400078e0075 */
[----:B------:R-:W-:Y:S02]  /*7630*/  IMAD.MOV.U32 R23, RZ, RZ, R119 ;  /* 0x000000ffff177224 */ /* 0x000fe400078e0077 */
        /* <DEDUP_REMOVED lines=12> */
[----:B0-----:R-:W-:-:S06]  /*7700*/  WARPGROUP.ARRIVE ;  /* 0x00000000000079c5 */ /* 0x001fcc0000000000 */
[----:B------:R-:W-:Y:S01]  /*7710*/  HGMMA.64x256x16.F32.BF16 R24, gdesc[UR4].tnspB, RZ, !UPT, gsb0 ;  /* 0x43e00000041879f0 */ /* 0x000fe2000c0018ff */
[----:B------:R-:W-:Y:S02]  /*7720*/  UIADD3.64 UR36, UR12, 0x202, URZ ;  /* 0x000002020c247897 */ /* 0x000fe4000fffe03f */
[----:B------:R-:W-:Y:S02]  /*7730*/  WARPGROUP.DEPBAR.LE gsb0, 0x0 ;  /* 0x00008000000079c5 */ /* 0x000fe40000010000 */
[----:B------:R-:W-:-:S15]  /*7740*/  WARPGROUP.ARRIVE ;  /* 0x00000000000079c5 */ /* 0x000fde0000000000 */
[----:B------:R-:W-:-:S08]  /*7750*/  NOP ;  /* 0x0000000000007918 */ /* 0x000fd00000000000 */
[----:B------:R-:W-:Y:S01]  /*7760*/  HGMMA.64x256x16.F32.BF16 R24, gdesc[UR40].tnspB, R24, gsb0 ;  /* 0x43e00000281879f0 */ /* 0x000fe20008001818 */
        /* <DEDUP_REMOVED lines=48> */
[----:B------:R-:W-:-:S02]  /*7a70*/  WARPGROUP.DEPBAR.LE gsb0, 0x0 ;  /* 0x00008000000079c5 */ /* 0x000fc40000010000 */
[----:B------:R-:W-:-:S06]  /*7a80*/  WARPGROUP.ARRIVE ;  /* 0x00000000000079c5 */ /* 0x000fcc0000000000 */
        /* <DEDUP_REMOVED lines=10> */
[----:B------:R-:W-:-:S02]  /*7b30*/  UIADD3.64 UR4, UR12, 0x3fe, URZ ;  /* 0x000003fe0c047897 */ /* 0x000fc4000fffe03f */
[----:B------:R-:W-:Y:S01]  /*7b40*/  UIADD3.64 UR40, UR12, 0x400, URZ ;  /* 0x000004000c287897 */ /* 0x000fe2000fffe03f */
[----:B------:R-:W-:Y:S02]  /*7b50*/  WARPGROUP.DEPBAR.LE gsb0, 0x0 ;  /* 0x00008000000079c5 */ /* 0x000fe40000010000 */
[----:B------:R-:W-:Y:S04]  /*7b60*/  STL.64 [R1+0x100], R24 ;  /* 0x0001001801007387 */ /* 0x000fe80000100a00 */
        /* <DEDUP_REMOVED lines=42> */
[----:B------:R-:W-:Y:S01]  /*7e10*/  STL.64 [R1+0x248], R110 ;  /* 0x0002486e01007387 */ /* 0x000fe20000100a00 */
[----:B------:R-:W-:-:S03]  /*7e20*/  MOV R223, R56 ;  /* 0x0000003800df7202 */ /* 0x000fc60000000f00 */
[----:B------:R-:W-:Y:S01]  /*7e30*/  STL.64 [R1+0x250], R112 ;  /* 0x0002507001007387 */ /* 0x000fe20000100a00 */
[----:B------:R-:W-:Y:S01]  /*7e40*/  IMAD.MOV.U32 R222, RZ, RZ, R58 ;  /* 0x000000ffffde7224 */ /* 0x000fe200078e003a */
[----:B------:R-:W-:Y:S02]  /*7e50*/  MOV R16, R88 ;  /* 0x0000005800107202 */ /* 0x000fe40000000f00 */
[----:B------:R-:W-:Y:S01]  /*7e60*/  STL.64 [R1+0x258], R114 ;  /* 0x0002587201007387 */ /* 0x000fe20000100a00 */
[----:B------:R-:W-:Y:S01]  /*7e70*/  IMAD.MOV.U32 R221, RZ, RZ, R72 ;  /* 0x000000ffffdd7224 */ /* 0x000fe200078e0048 */
[----:B------:R-:W-:Y:S01]  /*7e80*/  MOV R155, R120 ;  /* 0x00000078009b7202 */ /* 0x000fe20000000f00 */
[----:B------:R-:W-:Y:S01]  /*7e90*/  IMAD.MOV.U32 R220, RZ, RZ, R74 ;  /* 0x000000ffffdc7224 */ /* 0x000fe200078e004a */
[----:B------:R-:W-:Y:S01]  /*7ea0*/  STL.64 [R1+0x260], R116 ;  /* 0x0002607401007387 */ /* 0x000fe20000100a00 */
        /* <DEDUP_REMOVED lines=15> */
[----:B------:R0:W-:Y:S01]  /*7fa0*/  STL.64 [R1+0x268], R118 ;  /* 0x0002687601007387 */ /* 0x0001e20000100a00 */
        /* <DEDUP_REMOVED lines=19> */
[----:B0-----:R-:W-:-:S06]  /*80e0*/  WARPGROUP.ARRIVE ;  /* 0x00000000000079c5 */ /* 0x001fcc0000000000 */
[----:B------:R-:W-:Y:S01]  /*80f0*/  HGMMA.64x256x16.F32.BF16 R24, gdesc[UR4].tnspB, RZ, !UPT, gsb0 ;  /* 0x43e00000041879f0 */ /* 0x000fe2000c0018ff */
[----:B------:R-:W-:Y:S01]  /*8100*/  UMOV UR42, UR14 ;  /* 0x0000000e002a7c82 */ /* 0x000fe20008000000 */
[----:B------:R-:W-:Y:S01]  /*8110*/  UMOV UR43, UR15 ;  /* 0x0000000f002b7c82 */ /* 0x000fe20008000000 */
        /* <DEDUP_REMOVED lines=30> */
[----:B------:R0:W-:Y:S04]  /*8300*/  STL [R1+0x75c], R220 ;  /* 0x00075cdc01007387 */ /* 0x0001e80000100800 */
[----:B------:R1:W-:Y:S04]  /*8310*/  STL [R1+0x758], R221 ;  /* 0x000758dd01007387 */ /* 0x0003e80000100800 */
[----:B------:R2:W-:Y:S04]  /*8320*/  STL [R1+0x754], R222 ;  /* 0x000754de01007387 */ /* 0x0005e80000100800 */
[----:B------:R3:W-:Y:S04]  /*8330*/  STL [R1+0x750], R223 ;  /* 0x000750df01007387 */ /* 0x0007e80000100800 */
[----:B------:R4:W-:Y:S04]  /*8340*/  STL [R1+0x71c], R167 ;  /* 0x00071ca701007387 */ /* 0x0009e80000100800 */
[----:B------:R-:W-:Y:S04]  /*8350*/  STL [R1+0x718], R166 ;  /* 0x000718a601007387 */ /* 0x000fe80000100800 */
[----:B------:R-:W-:Y:S04]  /*8360*/  STL [R1+0x714], R165 ;  /* 0x000714a501007387 */ /* 0x000fe80000100800 */
[----:B------:R-:W-:Y:S04]  /*8370*/  STL [R1+0x710], R164 ;  /* 0x000710a401007387 */ /* 0x000fe80000100800 */
        /* <DEDUP_REMOVED lines=16> */
[----:B------:R5:W-:Y:S01]  /*8480*/  STL [R1+0x6cc], R19 ;  /* 0x0006cc1301007387 */ /* 0x000be20000100800 */
[----:B------:R-:W-:-:S02]  /*8490*/  WARPGROUP.DEPBAR.LE gsb0, 0x0 ;  /* 0x00008000000079c5 */ /* 0x000fc40000010000 */
[----:B------:R-:W-:-:S06]  /*84a0*/  WARPGROUP.ARRIVE ;  /* 0x00000000000079c5 */ /* 0x000fcc0000000000 */
[----:B------:R-:W-:Y:S01]  /*84b0*/  HGMMA.64x256x16.F32.BF16 R24, gdesc[UR16].tnspB, R24, gsb0 ;  /* 0x43e00000101879f0 */ /* 0x000fe20008001818 */
        /* <DEDUP_REMOVED lines=12> */
[----:B------:R5:W-:Y:S04]  /*8580*/  STL [R1+0x688], R153 ;  /* 0x0006889901007387 */ /* 0x000be80000100800 */
[----:B------:R5:W-:Y:S04]  /*8590*/  STL [R1+0x684], R154 ;  /* 0x0006849a01007387 */ /* 0x000be80000100800 */
[----:B------:R5:W-:Y:S01]  /*85a0*/  STL [R1+0x680], R155 ;  /* 0x0006809b01007387 */ /* 0x000be20000100800 */
[----:B------:R-:W-:Y:S01]  /*85b0*/  UIADD3.64 UR4, UR12, 0x5fe, URZ ;  /* 0x000005fe0c047897 */ /* 0x000fe2000fffe03f */
[----:B------:R-:W-:-:S02]  /*85c0*/  WARPGROUP.DEPBAR.LE gsb0, 0x0 ;  /* 0x00008000000079c5 */ /* 0x000fc40000010000 */
[----:B------:R-:W-:Y:S04]  /*85d0*/  STL [R1], R24 ;  /* 0x0000001801007387 */ /* 0x000fe80000100800 */
        /* <DEDUP_REMOVED lines=11> */
[----:B0-----:R-:W-:-:S03]  /*8690*/  MOV R220, R36 ;  /* 0x0000002400dc7202 */ /* 0x001fc60000000f00 */
[----:B------:R-:W-:Y:S01]  /*86a0*/  STL [R1+0x80], R56 ;  /* 0x0000803801007387 */ /* 0x000fe20000100800 */
[----:B-1----:R-:W-:Y:S01]  /*86b0*/  IMAD.MOV.U32 R221, RZ, RZ, R38 ;  /* 0x000000ffffdd7224 */ /* 0x002fe200078e0026 */
[----:B------:R-:W-:Y:S02]  /*86c0*/  MOV R224, R25 ;  /* 0x0000001900e07202 */ /* 0x000fe40000000f00 */
[----:B------:R-:W-:Y:S01]  /*86d0*/  STL [R1+0x88], R58 ;  /* 0x0000883a01007387 */ /* 0x000fe20000100800 */
[----:B--2---:R-:W-:Y:S01]  /*86e0*/  IMAD.MOV.U32 R222, RZ, RZ, R52 ;  /* 0x000000ffffde7224 */ /* 0x004fe200078e0034 */
[----:B------:R-:W-:Y:S01]  /*86f0*/  MOV R228, R29 ;  /* 0x0000001d00e47202 */ /* 0x000fe20000000f00 */
[----:B---3--:R-:W-:Y:S01]  /*8700*/  IMAD.MOV.U32 R223, RZ, RZ, R54 ;  /* 0x000000ffffdf7224 */ /* 0x008fe200078e0036 */
[----:B------:R-:W-:Y:S01]  /*8710*/  STL [R1+0xc0], R72 ;  /* 0x0000c04801007387 */ /* 0x000fe20000100800 */
[----:B------:R-:W-:Y:S01]  /*8720*/  IMAD.MOV.U32 R225, RZ, RZ, R27 ;  /* 0x000000ffffe17224 */ /* 0x000fe200078e001b */
[----:B------:R-:W-:Y:S01]  /*8730*/  MOV R232, R33 ;  /* 0x0000002100e87202 */ /* 0x000fe20000000f00 */
[----:B------:R-:W-:Y:S01]  /*8740*/  IMAD.MOV.U32 R226, RZ, RZ, R41 ;  /* 0x000000ffffe27224 */ /* 0x000fe200078e0029 */
[----:B------:R-:W-:Y:S01]  /*8750*/  MOV R15, R37 ;  /* 0x00000025000f7202 */ /* 0x000fe20000000f00 */
[----:B------:R-:W-:Y:S01]  /*8760*/  IMAD.MOV.U32 R227, RZ, RZ, R43 ;  /* 0x000000ffffe37224 */ /* 0x000fe200078e002b */
[----:B----4-:R-:W-:Y:S01]  /*8770*/  MOV R167, R60 ;  /* 0x0000003c00a77202 */ /* 0x010fe20000000f00 */
[----:B------:R-:W-:Y:S01]  /*8780*/  IMAD.MOV.U32 R229, RZ, RZ, R31 ;  /* 0x000000ffffe57224 */ /* 0x000fe200078e001f */
[----:B-----5:R-:W-:Y:S01]  /*8790*/  MOV R172, R64 ;  /* 0x0000004000ac7202 */ /* 0x020fe20000000f00 */
        /* <DEDUP_REMOVED lines=101> */
[----:B------:R-:W-:Y:S01]  /*8df0*/  UIADD3.64 UR4, UR12, 0x600, URZ ;  /* 0x000006000c047897 */ /* 0x000fe2000fffe03f */
[----:B------:R-:W-:Y:S01]  /*8e00*/  UMOV UR6, UR14 ;  /* 0x0000000e00067c82 */ /* 0x000fe20008000000 */
[----:B------:R-:W-:Y:S01]  /*8e10*/  UMOV UR7, UR15 ;  /* 0x0000000f00077c82 */ /* 0x000fe20008000000 */
[----:B------:R-:W-:Y:S01]  /*8e20*/  UIADD3.64 UR36, UR12, 0x602, URZ ;  /* 0x000006020c247897 */ /* 0x000fe2000fffe03f */
[----:B------:R-:W-:Y:S02]  /*8e30*/  WARPGROUP.DEPBAR.LE gsb0, 0x0 ;  /* 0x00008000000079c5 */ /* 0x000fe40000010000 */
[----:B------:R-:W-:-:S15]  /*8e40*/  WARPGROUP.ARRIVE ;  /* 0x00000000000079c5 */ /* 0x000fde0000000000 */
[----:B------:R-:W-:-:S06]  /*8e50*/  NOP ;  /* 0x0000000000007918 */ /* 0x000fcc0000000000 */
        /* <DEDUP_REMOVED lines=25> */
[----:B------:R-:W-:-:S15]  /*8ff0*/  WARPGROUP.ARRIVE ;  /* 0x00000000000079c5 */ /* 0x000fde0000000000 */
[----:B------:R-:W-:-:S07]  /*9000*/  NOP ;  /* 0x0000000000007918 */ /* 0x000fce0000000000 */
[----:B------:R-:W-:Y:S03]  /*9010*/  HGMMA.64x256x16.F32.BF16 R24, gdesc[UR20].tnspB, R24, gsb0 ;  /* 0x43e00000141879f0 */ /* 0x000fe60008001818 */
[----:B------:R-:W0:Y:S02]  /*9020*/  S2R R0, SR_TID.X ;  /* 0x0000000000007919 */ /* 0x000e240000002100 */
[C---:B0-----:R-:W-:Y:S02]  /*9030*/  SHF.L.U32 R2, R0.reuse, 0x5, RZ ;  /* 0x0000000500027819 */ /* 0x041fe400000006ff */
[----:B------:R-:W-:Y:S01]  /*9040*/  SHF.R.S32.HI R3, RZ, 0x2, R0 ;  /* 0x00000002ff037819 */ /* 0x000fe20000011400 */
[----:B------:R-:W-:Y:S01]  /*9050*/  IMAD.SHL.U32 R0, R0, 0x10, RZ ;  /* 0x0000001000007824 */ /* 0x000fe200078e00ff */
[----:B------:R-:W-:Y:S02]  /*9060*/  LOP3.LUT R2, R2, 0x60, RZ, 0xc0, !PT ;  /* 0x0000006002027812 */ /* 0x000fe400078ec0ff */
[----:B------:R-:W-:-:S02]  /*9070*/  SGXT R3, R3, 0x1 ;  /* 0x000000010303781a */ /* 0x000fc40000000200 */
[----:B------:R-:W-:-:S04]  /*9080*/  LOP3.LUT R2, R2, 0x780, R0, 0xf8, !PT ;  /* 0x0000078002027812 */ /* 0x000fc800078ef800 */
[----:B------:R-:W-:Y:S01]  /*9090*/  LOP3.LUT R2, R2, 0x2010, R3, 0xf8, !PT ;  /* 0x0000201002027812 */ /* 0x000fe200078ef803 */
[----:B------:R-:W-:Y:S02]  /*90a0*/  WARPGROUP.DEPBAR.LE gsb0, 0x0 ;  /* 0x00008000000079c5 */ /* 0x000fe40000010000 */
[----:B------:R-:W-:-:S08]  /*90b0*/  WARPGROUP.ARRIVE ;  /* 0x00000000000079c5 */ /* 0x000fd00000000000 */
[----:B------:R-:W-:Y:S03]  /*90c0*/  HGMMA.64x256x16.F32.BF16 R24, gdesc[UR12].tnspB, R24, gsb0 ;  /* 0x43e000000c1879f0 */ /* 0x000fe60008001818 */
[----:B------:R-:W-:Y:S02]  /*90d0*/  WARPGROUP.DEPBAR.LE gsb0, 0x0 ;  /* 0x00008000000079c5 */ /* 0x000fe40000010000 */
[----:B------:R-:W-:Y:S06]  /*90e0*/  BAR.SYNC.DEFER_BLOCKING 0x0 ;  /* 0x0000000000007b1d */ /* 0x000fec0000010000 */
[----:B------:R0:W-:Y:S04]  /*90f0*/  STS.128 [R2+UR8], R4 ;  /* 0x0000000402007988 */ /* 0x0001e80008000c08 */
[----:B0-----:R-:W2:Y:S04]  /*9100*/  LDL.LU R4, [R1+0x280] ;  /* 0x0002800001047983 */ /* 0x001ea80000300800 */
[----:B------:R-:W2:Y:S04]  /*9110*/  LDL.LU R5, [R1+0x288] ;  /* 0x0002880001057983 */ /* 0x000ea80000300800 */
[----:B------:R-:W2:Y:S04]  /*9120*/  LDL.LU R6, [R1+0x2c0] ;  /* 0x0002c00001067983 */ /* 0x000ea80000300800 */
[----:B------:R-:W2:Y:S04]  /*9130*/  LDL.LU R7, [R1+0x2c8] ;  /* 0x0002c80001077983 */ /* 0x000ea80000300800 */
[----:B--2---:R0:W-:Y:S04]  /*9140*/  STS.128 [R2+UR8+0x800], R4 ;  /* 0x0008000402007988 */ /* 0x0041e80008000c08 */
[----:B0-----:R-:W2:Y:S04]  /*9150*/  LDL.LU R4, [R1+0x2a0] ;  /* 0x0002a00001047983 */ /* 0x001ea80000300800 */
[----:B------:R-:W2:Y:S04]  /*9160*/  LDL.LU R5, [R1+0x2a8] ;  /* 0x0002a80001057983 */ /* 0x000ea80000300800 */
[----:B------:R-:W2:Y:S04]  /*9170*/  LDL.LU R6, [R1+0x2e0] ;  /* 0x0002e00001067983 */ /* 0x000ea80000300800 */
[----:B------:R-:W2:Y:S04]  /*9180*/  LDL.LU R7, [R1+0x2e8] ;  /* 0x0002e80001077983 */ /* 0x000ea80000300800 */
[----:B--2---:R0:W-:Y:S04]  /*9190*/  STS.128 [R2+UR8+0x1800], R4 ;  /* 0x0018000402007988 */ /* 0x0041e80008000c08 */
[----:B0-----:R-:W2:Y:S04]  /*91a0*/  LDL.LU R4, [R1+0x274] ;  /* 0x0002740001047983 */ /* 0x001ea80000300800 */
[----:B------:R-:W2:Y:S04]  /*91b0*/  LDL.LU R5, [R1+0x27c] ;  /* 0x00027c0001057983 */ /* 0x000ea80000300800 */
[----:B------:R-:W2:Y:S01]  /*91c0*/  LDL.LU R6, [R1+0x2b4] ;  /* 0x0002b40001067983 */ /* 0x000ea20000300800 */
[----:B------:R-:W-:Y:S01]  /*91d0*/  IMAD.MOV.U32 R7, RZ, RZ, R252 ;  /* 0x000000ffff077224 */ /* 0x000fe200078e00fc */
[----:B------:R-:W-:-:S02]  /*91e0*/  LOP3.LUT R252, R2, 0x10, RZ, 0x3c, !PT ;  /* 0x0000001002fc7812 */ /* 0x000fc400078e3cff */
[----:B------:R0:W-:Y:S04]  /*91f0*/  STS.128 [R2+UR8+0x1000], R8 ;  /* 0x0010000802007988 */ /* 0x0001e80008000c08 */
[----:B0-----:R-:W3:Y:S04]  /*9200*/  LDL.LU R8, [R1+0x284] ;  /* 0x0002840001087983 */ /* 0x001ee80000300800 */
[----:B------:R-:W3:Y:S04]  /*9210*/  LDL.LU R9, [R1+0x28c] ;  /* 0x00028c0001097983 */ /* 0x000ee80000300800 */
[----:B------:R-:W3:Y:S04]  /*9220*/  LDL.LU R10, [R1+0x2c4] ;  /* 0x0002c400010a7983 */ /* 0x000ee80000300800 */
[----:B------:R-:W3:Y:S04]  /*9230*/  LDL.LU R11, [R1+0x2cc] ;  /* 0x0002cc00010b7983 */ /* 0x000ee80000300800 */
[----:B--2---:R0:W-:Y:S04]  /*9240*/  STS.128 [R252+UR8], R4 ;  /* 0x00000004fc007988 */ /* 0x0041e80008000c08 */
[----:B0-----:R-:W2:Y:S04]  /*9250*/  LDL.LU R4, [R1+0x294] ;  /* 0x0002940001047983 */ /* 0x001ea80000300800 */
[----:B------:R-:W2:Y:S04]  /*9260*/  LDL.LU R5, [R1+0x29c] ;  /* 0x00029c0001057983 */ /* 0x000ea80000300800 */
[----:B------:R-:W2:Y:S04]  /*9270*/  LDL.LU R6, [R1+0x2d4] ;  /* 0x0002d40001067983 */ /* 0x000ea80000300800 */
[----:B------:R-:W2:Y:S04]  /*9280*/  LDL.LU R7, [R1+0x2dc] ;  /* 0x0002dc0001077983 */ /* 0x000ea80000300800 */
[----:B---3--:R0:W-:Y:S02]  /*9290*/  STS.128 [R252+UR8+0x800], R8 ;  /* 0x00080008fc007988 */ /* 0x0081e40008000c08 */
[----:B0-----:R-:W0:Y:S02]  /*92a0*/  S2R R11, SR_TID.X ;  /* 0x00000000000b7919 */ /* 0x001e240000002100 */
[----:B--2---:R1:W-:Y:S04]  /*92b0*/  STS.128 [R252+UR8+0x1000], R4 ;  /* 0x00100004fc007988 */ /* 0x0043e80008000c08 */
[----:B-1----:R-:W2:Y:S04]  /*92c0*/  LDL.LU R4, [R1+0x2a4] ;  /* 0x0002a40001047983 */ /* 0x002ea80000300800 */
[----:B------:R-:W2:Y:S04]  /*92d0*/  LDL.LU R5, [R1+0x2ac] ;  /* 0x0002ac0001057983 */ /* 0x000ea80000300800 */
[----:B------:R-:W2:Y:S04]  /*92e0*/  LDL.LU R6, [R1+0x2e4] ;  /* 0x0002e40001067983 */ /* 0x000ea80000300800 */
[----:B------:R-:W2:Y:S01]  /*92f0*/  LDL.LU R7, [R1+0x2ec] ;  /* 0x0002ec0001077983 */ /* 0x000ea20000300800 */
[----:B0-----:R-:W-:-:S03]  /*9300*/  IMAD.SHL.U32 R3, R11, 0x100, RZ ;  /* 0x000001000b037824 */ /* 0x001fc600078e00ff */
[----:B------:R-:W3:Y:S02]  /*9310*/  LDL.LU R8, [R1+0x100] ;  /* 0x0001000001087983 */ /* 0x000ee40000300800 */
[----:B------:R-:W-:Y:S02]  /*9320*/  LOP3.LUT R3, R3, 0x1800, RZ, 0xc0, !PT ;  /* 0x0000180003037812 */ /* 0x000fe400078ec0ff */
[----:B------:R-:W3:Y:S02]  /*9330*/  LDL.LU R9, [R1+0x108] ;  /* 0x0001080001097983 */ /* 0x000ee40000300800 */
[----:B------:R-:W-:Y:S02]  /*9340*/  LOP3.LUT R0, R3, 0x70, R0, 0xf8, !PT ;  /* 0x0000007003007812 */ /* 0x000fe400078ef800 */
[----:B------:R-:W3:Y:S04]  /*9350*/  LDL.LU R10, [R1+0x140] ;  /* 0x00014000010a7983 */ /* 0x000ee80000300800 */
[----:B--2---:R0:W-:Y:S02]  /*9360*/  STS.128 [R252+UR8+0x1800], R4 ;  /* 0x00180004fc007988 */ /* 0x0041e40008000c08 */
[----:B0-----:R-:W-:-:S04]  /*9370*/  SHF.R.S32.HI R4, RZ, 0x5, R11 ;  /* 0x00000005ff047819 */ /* 0x001fc8000001140b */
[----:B------:R-:W-:Y:S02]  /*9380*/  SGXT R3, R4, 0x1 ;  /* 0x000000010403781a */ /* 0x000fe40000000200 */
[----:B------:R-:W-:Y:S02]  /*9390*/  SHF.L.U32 R4, R11, 0x1, RZ ;  /* 0x000000010b047819 */ /* 0x000fe400000006ff */
[----:B------:R-:W-:Y:S01]  /*93a0*/  LOP3.LUT R0, R0, 0x2010, R3, 0x78, !PT ;  /* 0x0000201000007812 */ /* 0x000fe200078e7803 */
[----:B------:R-:W3:Y:S01]  /*93b0*/  LDL.LU R11, [R1+0x148] ;  /* 0x00014800010b7983 */ /* 0x000ee20000300800 */
[----:B------:R-:W-:Y:S01]  /*93c0*/  BAR.SYNC.DEFER_BLOCKING 0x0 ;  /* 0x0000000000007b1d */ /* 0x000fe20000010000 */
[----:B------:R-:W-:-:S04]  /*93d0*/  LOP3.LUT R3, R4, 0x80, RZ, 0xc0, !PT ;  /* 0x0000008004037812 */ /* 0x000fc800078ec0ff */
[----:B------:R-:W-:-:S05]  /*93e0*/  IADD3 R0, R0, UR8, R3 ;  /* 0x0000000800007c10 */ /* 0x000fca000fffe003 */
[----:B------:R-:W0:Y:S04]  /*93f0*/  LDS.128 R4, [R0] ;  /* 0x0000000000047984 */ /* 0x000e280000000c00 */
[----:B0-----:R-:W-:Y:S04]  /*9400*/  STL.64 [R1+0x270], R4 ;  /* 0x0002700401007387 */ /* 0x001fe80000100a00 */
[----:B------:R-:W-:Y:S04]  /*9410*/  STL.64 [R1+0x278], R6 ;  /* 0x0002780601007387 */ /* 0x000fe80000100a00 */
[----:B------:R-:W0:Y:S04]  /*9420*/  LDS.128 R4, [R0+0x100] ;  /* 0x0001000000047984 */ /* 0x000e280000000c00 */
        /* <DEDUP_REMOVED lines=17> */
[----:B------:R-:W0:Y:S01]  /*9540*/  LDS.128 R4, [R0+0x700] ;  /* 0x0007000000047984 */ /* 0x000e220000000c00 */
[----:B------:R-:W-:Y:S06]  /*9550*/  BAR.SYNC.DEFER_BLOCKING 0x0 ;  /* 0x0000000000007b1d */ /* 0x000fec0000010000 */
[----:B0-----:R0:W-:Y:S04]  /*9560*/  STL.64 [R1+0x5f0], R4 ;  /* 0x0005f00401007387 */ /* 0x0011e80000100a00 */
[----:B------:R1:W-:Y:S04]  /*9570*/  STL.64 [R1+0x5f8], R6 ;  /* 0x0005f80601007387 */ /* 0x0003e80000100a00 */
[----:B0-----:R-:W2:Y:S04]  /*9580*/  LDL.LU R4, [R1+0x110] ;  /* 0x0001100001047983 */ /* 0x001ea80000300800 */
[----:B------:R-:W2:Y:S04]  /*9590*/  LDL.LU R5, [R1+0x118] ;  /* 0x0001180001057983 */ /* 0x000ea80000300800 */
[----:B-1----:R-:W2:Y:S04]  /*95a0*/  LDL.LU R6, [R1+0x150] ;  /* 0x0001500001067983 */ /* 0x002ea80000300800 */
[----:B------:R-:W2:Y:S04]  /*95b0*/  LDL.LU R7, [R1+0x158] ;  /* 0x0001580001077983 */ /* 0x000ea80000300800 */
[----:B--2---:R0:W-:Y:S04]  /*95c0*/  STS.128 [R2+UR8+0x800], R4 ;  /* 0x0008000402007988 */ /* 0x0041e80008000c08 */
[----:B0-----:R-:W2:Y:S04]  /*95d0*/  LDL.LU R4, [R1+0x120] ;  /* 0x0001200001047983 */ /* 0x001ea80000300800 */
[----:B------:R-:W2:Y:S04]  /*95e0*/  LDL.LU R5, [R1+0x128] ;  /* 0x0001280001057983 */ /* 0x000ea80000300800 */
[----:B------:R-:W2:Y:S04]  /*95f0*/  LDL.LU R6, [R1+0x160] ;  /* 0x0001600001067983 */ /* 0x000ea80000300800 */
[----:B------:R-:W2:Y:S04]  /*9600*/  LDL.LU R7, [R1+0x168] ;  /* 0x0001680001077983 */ /* 0x000ea80000300800 */
[----:B---3--:R0:W-:Y:S04]  /*9610*/  STS.128 [R2+UR8], R8 ;  /* 0x0000000802007988 */ /* 0x0081e80008000c08 */
[----:B0-----:R-:W3:Y:S04]  /*9620*/  LDL.LU R8, [R1+0x130] ;  /* 0x0001300001087983 */ /* 0x001ee80000300800 */
[----:B------:R-:W3:Y:S04]  /*9630*/  LDL.LU R9, [R1+0x138] ;  /* 0x0001380001097983 */ /* 0x000ee80000300800 */
[----:B------:R-:W3:Y:S04]  /*9640*/  LDL.LU R10, [R1+0x170] ;  /* 0x00017000010a7983 */ /* 0x000ee80000300800 */
[----:B------:R-:W3:Y:S04]  /*9650*/  LDL.LU R11, [R1+0x178] ;  /* 0x00017800010b7983 */ /* 0x000ee80000300800 */
[----:B--2---:R0:W-:Y:S04]  /*9660*/  STS.128 [R2+UR8+0x1000], R4 ;  /* 0x0010000402007988 */ /* 0x0041e80008000c08 */
[----:B0-----:R-:W2:Y:S04]  /*9670*/  LDL.LU R4, [R1+0x104] ;  /* 0x0001040001047983 */ /* 0x001ea80000300800 */
[----:B------:R-:W2:Y:S04]  /*9680*/  LDL.LU R5, [R1+0x10c] ;  /* 0x00010c0001057983 */ /* 0x000ea80000300800 */
[----:B------:R-:W2:Y:S04]  /*9690*/  LDL.LU R6, [R1+0x144] ;  /* 0x0001440001067983 */ /* 0x000ea80000300800 */
[----:B------:R-:W2:Y:S04]  /*96a0*/  LDL.LU R7, [R1+0x14c] ;  /* 0x00014c0001077983 */ /* 0x000ea80000300800 */
[----:B---3--:R-:W-:Y:S04]  /*96b0*/  STS.128 [R2+UR8+0x1800], R8 ;  /* 0x0018000802007988 */ /* 0x008fe80008000c08 */
[----:B--2---:R0:W-:Y:S04]  /*96c0*/  STS.128 [R252+UR8], R4 ;  /* 0x00000004fc007988 */ /* 0x0041e80008000c08 */
[----:B0-----:R-:W2:Y:S04]  /*96d0*/  LDL.LU R4, [R1+0x114] ;  /* 0x0001140001047983 */ /* 0x001ea80000300800 */
[----:B------:R-:W2:Y:S04]  /*96e0*/  LDL.LU R5, [R1+0x11c] ;  /* 0x00011c0001057983 */ /* 0x000ea80000300800 */
[----:B------:R-:W2:Y:S04]  /*96f0*/  LDL.LU R6, [R1+0x154] ;  /* 0x0001540001067983 */ /* 0x000ea80000300800 */
[----:B------:R-:W2:Y:S04]  /*9700*/  LDL.LU R7, [R1+0x15c] ;  /* 0x00015c0001077983 */ /* 0x000ea80000300800 */
[----:B------:R-:W3:Y:S04]  /*9710*/  LDL.LU R8, [R1+0x124] ;  /* 0x0001240001087983 */ /* 0x000ee80000300800 */
        /* <DEDUP_REMOVED lines=9> */
[----:B--2---:R0:W-:Y:S01]  /*97b0*/  STS.128 [R252+UR8+0x1800], R4 ;  /* 0x00180004fc007988 */ /* 0x0041e20008000c08 */
[----:B------:R-:W-:Y:S06]  /*97c0*/  BAR.SYNC.DEFER_BLOCKING 0x0 ;  /* 0x0000000000007b1d */ /* 0x000fec0000010000 */
[----:B0-----:R-:W2:Y:S04]  /*97d0*/  LDL.LU R4, [R1] ;  /* 0x0000000001047983 */ /* 0x001ea80000300800 */
[----:B------:R-:W2:Y:S04]  /*97e0*/  LDL.LU R5, [R1+0x8] ;  /* 0x0000080001057983 */ /* 0x000ea80000300800 */
[----:B------:R-:W2:Y:S04]  /*97f0*/  LDL.LU R6, [R1+0x40] ;  /* 0x0000400001067983 */ /* 0x000ea80000300800 */
[----:B------:R-:W0:Y:S04]  /*9800*/  LDS.128 R8, [R0] ;  /* 0x0000000000087984 */ /* 0x000e280000000c00 */
[----:B------:R-:W2:Y:S04]  /*9810*/  LDL.LU R7, [R1+0x48] ;  /* 0x0000480001077983 */ /* 0x000ea80000300800 */
        /* <DEDUP_REMOVED lines=22> */
[----:B--2---:R1:W-:Y:S04]  /*9980*/  STS.128 [R2+UR8], R4 ;  /* 0x0000000402007988 */ /* 0x0043e80008000c08 */
[----:B0-----:R0:W-:Y:S04]  /*9990*/  STL.64 [R1+0x5b0], R8 ;  /* 0x0005b00801007387 */ /* 0x0011e80000100a00 */
[----:B------:R2:W-:Y:S04]  /*99a0*/  STL.64 [R1+0x5b8], R10 ;  /* 0x0005b80a01007387 */ /* 0x0005e80000100a00 */
[----:B-1----:R-:W3:Y:S04]  /*99b0*/  LDL.LU R4, [R1+0x10] ;  /* 0x0000100001047983 */ /* 0x002ee80000300800 */
[----:B------:R-:W3:Y:S04]  /*99c0*/  LDL.LU R5, [R1+0x18] ;  /* 0x0000180001057983 */ /* 0x000ee80000300800 */
[----:B------:R-:W3:Y:S04]  /*99d0*/  LDL.LU R6, [R1+0x50] ;  /* 0x0000500001067983 */ /* 0x000ee80000300800 */
[----:B------:R-:W3:Y:S04]  /*99e0*/  LDL.LU R7, [R1+0x58] ;  /* 0x0000580001077983 */ /* 0x000ee80000300800 */
[----:B0-----:R-:W4:Y:S04]  /*99f0*/  LDL.LU R8, [R1+0x20] ;  /* 0x0000200001087983 */ /* 0x001f280000300800 */
[----:B------:R-:W4:Y:S04]  /*9a00*/  LDL.LU R9, [R1+0x28] ;  /* 0x0000280001097983 */ /* 0x000f280000300800 */
[----:B--2---:R-:W4:Y:S04]  /*9a10*/  LDL.LU R10, [R1+0x60] ;  /* 0x00006000010a7983 */ /* 0x004f280000300800 */
[----:B------:R-:W4:Y:S04]  /*9a20*/  LDL.LU R11, [R1+0x68] ;  /* 0x00006800010b7983 */ /* 0x000f280000300800 */
[----:B---3--:R0:W-:Y:S02]  /*9a30*/  STS.128 [R2+UR8+0x800], R4 ;  /* 0x0008000402007988 */ /* 0x0081e40008000c08 */
[----:B0-----:R-:W-:Y:S01]  /*9a40*/  IMAD.MOV.U32 R4, RZ, RZ, R220 ;  /* 0x000000ffff047224 */ /* 0x001fe200078e00dc */
[----:B------:R-:W-:Y:S01]  /*9a50*/  MOV R7, R223 ;  /* 0x000000df00077202 */ /* 0x000fe20000000f00 */
[----:B------:R-:W-:Y:S01]  /*9a60*/  IMAD.MOV.U32 R5, RZ, RZ, R221 ;  /* 0x000000ffff057224 */ /* 0x000fe200078e00dd */
[----:B----4-:R0:W-:Y:S01]  /*9a70*/  STS.128 [R2+UR8+0x1000], R8 ;  /* 0x0010000802007988 */ /* 0x0101e20008000c08 */
[----:B------:R-:W-:-:S03]  /*9a80*/  IMAD.MOV.U32 R6, RZ, RZ, R222 ;  /* 0x000000ffff067224 */ /* 0x000fc600078e00de */
[----:B------:R-:W2:Y:S04]  /*9a90*/  LDL.LU R220, [R1+0x75c] ;  /* 0x00075c0001dc7983 */ /* 0x000ea80000300800 */
[----:B------:R1:W-:Y:S04]  /*9aa0*/  STS.128 [R2+UR8+0x1800], R4 ;  /* 0x0018000402007988 */ /* 0x0003e80008000c08 */
[----:B------:R-:W3:Y:S01]  /*9ab0*/  LDL.LU R221, [R1+0x758] ;  /* 0x0007580001dd7983 */ /* 0x000ee20000300800 */
[----:B0-----:R-:W-:Y:S01]  /*9ac0*/  IMAD.MOV.U32 R8, RZ, RZ, R228 ;  /* 0x000000ffff087224 */ /* 0x001fe200078e00e4 */
[----:B------:R-:W-:Y:S01]  /*9ad0*/  MOV R11, R231 ;  /* 0x000000e7000b7202 */ /* 0x000fe20000000f00 */
[----:B------:R-:W-:Y:S01]  /*9ae0*/  IMAD.MOV.U32 R9, RZ, RZ, R229 ;  /* 0x000000ffff097224 */ /* 0x000fe200078e00e5 */
[----:B------:R-:W4:Y:S01]  /*9af0*/  LDL.LU R222, [R1+0x754] ;  /* 0x0007540001de7983 */ /* 0x000f220000300800 */
[----:B------:R-:W-:-:S03]  /*9b00*/  IMAD.MOV.U32 R10, RZ, RZ, R230 ;  /* 0x000000ffff0a7224 */ /* 0x000fc600078e00e6 */
[----:B------:R-:W5:Y:S01]  /*9b10*/  LDL.LU R223, [R1+0x750] ;  /* 0x0007500001df7983 */ /* 0x000f620000300800 */
[----:B-1----:R-:W-:Y:S01]  /*9b20*/  IMAD.MOV.U32 R4, RZ, RZ, R224 ;  /* 0x000000ffff047224 */ /* 0x002fe200078e00e0 */
[----:B------:R-:W-:Y:S01]  /*9b30*/  MOV R7, R227 ;  /* 0x000000e300077202 */ /* 0x000fe20000000f00 */
[----:B------:R-:W-:Y:S02]  /*9b40*/  IMAD.MOV.U32 R5, RZ, RZ, R225 ;  /* 0x000000ffff057224 */ /* 0x000fe400078e00e1 */
[----:B------:R-:W-:Y:S01]  /*9b50*/  IMAD.MOV.U32 R6, RZ, RZ, R226 ;  /* 0x000000ffff067224 */ /* 0x000fe200078e00e2 */
[----:B------:R-:W-:Y:S04]  /*9b60*/  STS.128 [R252+UR8+0x800], R8 ;  /* 0x00080008fc007988 */ /* 0x000fe80008000c08 */
[----:B------:R0:W-:Y:S04]  /*9b70*/  STS.128 [R252+UR8], R4 ;  /* 0x00000004fc007988 */ /* 0x0001e80008000c08 */
[----:B------:R-:W2:Y:S04]  /*9b80*/  LDL.LU R224, [R1+0x74c] ;  /* 0x00074c0001e07983 */ /* 0x000ea80000300800 */
[----:B------:R-:W3:Y:S04]  /*9b90*/  LDL.LU R225, [R1+0x748] ;  /* 0x0007480001e17983 */ /* 0x000ee80000300800 */
[----:B------:R-:W4:Y:S01]  /*9ba0*/  LDL.LU R226, [R1+0x744] ;  /* 0x0007440001e27983 */ /* 0x000f220000300800 */
[----:B0-----:R-:W-:Y:S01]  /*9bb0*/  IMAD.MOV.U32 R4, RZ, RZ, R232 ;  /* 0x000000ffff047224 */ /* 0x001fe200078e00e8 */
[----:B------:R-:W-:Y:S01]  /*9bc0*/  MOV R7, R235 ;  /* 0x000000eb00077202 */ /* 0x000fe20000000f00 */
[----:B------:R-:W-:Y:S01]  /*9bd0*/  IMAD.MOV.U32 R5, RZ, RZ, R233 ;  /* 0x000000ffff057224 */ /* 0x000fe200078e00e9 */
[----:B------:R-:W5:Y:S01]  /*9be0*/  LDL.LU R227, [R1+0x740] ;  /* 0x0007400001e37983 */ /* 0x000f620000300800 */
[----:B------:R-:W-:-:S03]  /*9bf0*/  IMAD.MOV.U32 R6, RZ, RZ, R234 ;  /* 0x000000ffff067224 */ /* 0x000fc600078e00ea */
[----:B------:R-:W2:Y:S04]  /*9c00*/  LDL.LU R228, [R1+0x73c] ;  /* 0x00073c0001e47983 */ /* 0x000ea80000300800 */
[----:B------:R0:W-:Y:S04]  /*9c10*/  STS.128 [R252+UR8+0x1000], R4 ;  /* 0x00100004fc007988 */ /* 0x0001e80008000c08 */
[----:B------:R-:W3:Y:S04]  /*9c20*/  LDL.LU R229, [R1+0x738] ;  /* 0x0007380001e57983 */ /* 0x000ee80000300800 */
[----:B------:R-:W4:Y:S04]  /*9c30*/  LDL.LU R230, [R1+0x734] ;  /* 0x0007340001e67983 */ /* 0x000f280000300800 */
[----:B------:R-:W5:Y:S01]  /*9c40*/  LDL.LU R231, [R1+0x730] ;  /* 0x0007300001e77983 */ /* 0x000f620000300800 */
[----:B0-----:R-:W-:Y:S01]  /*9c50*/  IMAD.MOV.U32 R4, RZ, RZ, R15 ;  /* 0x000000ffff047224 */ /* 0x001fe200078e000f */
[----:B------:R-:W-:Y:S01]  /*9c60*/  MOV R7, R12 ;  /* 0x0000000c00077202 */ /* 0x000fe20000000f00 */
[----:B------:R-:W-:Y:S01]  /*9c70*/  IMAD.MOV.U32 R5, RZ, RZ, R14 ;  /* 0x000000ffff057224 */ /* 0x000fe200078e000e */
[----:B------:R-:W2:Y:S01]  /*9c80*/  LDL.LU R232, [R1+0x72c] ;  /* 0x00072c0001e87983 */ /* 0x000ea20000300800 */
[----:B------:R-:W-:-:S03]  /*9c90*/  IMAD.MOV.U32 R6, RZ, RZ, R13 ;  /* 0x000000ffff067224 */ /* 0x000fc600078e000d */
[----:B------:R-:W3:Y:S04]  /*9ca0*/  LDL.LU R233, [R1+0x728] ;  /* 0x0007280001e97983 */ /* 0x000ee80000300800 */
[----:B------:R-:W-:Y:S01]  /*9cb0*/  STS.128 [R252+UR8+0x1800], R4 ;  /* 0x00180004fc007988 */ /* 0x000fe20008000c08 */
[----:B------:R-:W-:Y:S06]  /*9cc0*/  BAR.SYNC.DEFER_BLOCKING 0x0 ;  /* 0x0000000000007b1d */ /* 0x000fec0000010000 */
[----:B------:R-:W4:Y:S04]  /*9cd0*/  LDL.LU R234, [R1+0x724] ;  /* 0x0007240001ea7983 */ /* 0x000f280000300800 */
[----:B------:R-:W5:Y:S04]  /*9ce0*/  LDL.LU R235, [R1+0x720] ;  /* 0x0007200001eb7983 */ /* 0x000f680000300800 */
[----:B------:R-:W0:Y:S04]  /*9cf0*/  LDS.128 R12, [R0] ;  /* 0x00000000000c7984 */ /* 0x000e280000000c00 */
[----:B------:R-:W1:Y:S04]  /*9d00*/  LDS.128 R4, [R0+0x100] ;  /* 0x0001000000047984 */ /* 0x000e680000000c00 */
[----:B0-----:R-:W-:Y:S04]  /*9d10*/  STL.64 [R1+0x560], R12 ;  /* 0x0005600c01007387 */ /* 0x001fe80000100a00 */
[----:B------:R-:W-:Y:S04]  /*9d20*/  STL.64 [R1+0x568], R14 ;  /* 0x0005680e01007387 */ /* 0x000fe80000100a00 */
[----:B------:R-:W0:Y:S04]  /*9d30*/  LDS.128 R12, [R0+0x200] ;  /* 0x00020000000c7984 */ /* 0x000e280000000c00 */
[----:B-1----:R-:W-:Y:S04]  /*9d40*/  STL.64 [R1+0x550], R4 ;  /* 0x0005500401007387 */ /* 0x002fe80000100a00 */
[----:B------:R-:W-:Y:S04]  /*9d50*/  STL.64 [R1+0x558], R6 ;  /* 0x0005580601007387 */ /* 0x000fe80000100a00 */
        /* <DEDUP_REMOVED lines=12> */
[----:B------:R-:W1:Y:S01]  /*9e20*/  LDS.128 R4, [R0+0x700] ;  /* 0x0007000000047984 */ /* 0x000e620000000c00 */
[----:B------:R-:W-:Y:S01]  /*9e30*/  IMAD.MOV.U32 R8, RZ, RZ, R24 ;  /* 0x000000ffff087224 */ /* 0x000fe200078e0018 */
[----:B------:R-:W-:Y:S01]  /*9e40*/  MOV R11, R42 ;  /* 0x0000002a000b7202 */ /* 0x000fe20000000f00 */
[----:B------:R-:W-:-:S02]  /*9e50*/  IMAD.MOV.U32 R9, RZ, RZ, R26 ;  /* 0x000000ffff097224 */ /* 0x000fc400078e001a */
[----:B------:R-:W-:Y:S01]  /*9e60*/  IMAD.MOV.U32 R10, RZ, RZ, R40 ;  /* 0x000000ffff0a7224 */ /* 0x000fe200078e0028 */
[----:B------:R-:W-:Y:S06]  /*9e70*/  BAR.SYNC.DEFER_BLOCKING 0x0 ;  /* 0x0000000000007b1d */ /* 0x000fec0000010000 */
[----:B0-----:R0:W-:Y:S04]  /*9e80*/  STL.64 [R1+0x500], R12 ;  /* 0x0005000c01007387 */ /* 0x0011e80000100a00 */
[----:B------:R0:W-:Y:S04]  /*9e90*/  STL.64 [R1+0x508], R14 ;  /* 0x0005080e01007387 */ /* 0x0001e80000100a00 */
[----:B-1----:R1:W-:Y:S04]  /*9ea0*/  STL.64 [R1+0x4f0], R4 ;  /* 0x0004f00401007387 */ /* 0x0023e80000100a00 */
[----:B------:R1:W-:Y:S01]  /*9eb0*/  STL.64 [R1+0x4f8], R6 ;  /* 0x0004f80601007387 */ /* 0x0003e20000100a00 */
[----:B0-----:R-:W-:Y:S01]  /*9ec0*/  IMAD.MOV.U32 R12, RZ, RZ, R32 ;  /* 0x000000ffff0c7224 */ /* 0x001fe200078e0020 */
[----:B------:R-:W-:Y:S01]  /*9ed0*/  MOV R15, R50 ;  /* 0x00000032000f7202 */ /* 0x000fe20000000f00 */
[----:B------:R-:W-:Y:S01]  /*9ee0*/  IMAD.MOV.U32 R13, RZ, RZ, R34 ;  /* 0x000000ffff0d7224 */ /* 0x000fe200078e0022 */
[----:B------:R0:W-:Y:S01]  /*9ef0*/  STS.128 [R2+UR8], R8 ;  /* 0x0000000802007988 */ /* 0x0001e20008000c08 */
[----:B-1----:R-:W-:-:S02]  /*9f00*/  IMAD.MOV.U32 R4, RZ, RZ, R28 ;  /* 0x000000ffff047224 */ /* 0x002fc400078e001c */
[----:B------:R-:W-:Y:S02]  /*9f10*/  IMAD.MOV.U32 R5, RZ, RZ, R30 ;  /* 0x000000ffff057224 */ /* 0x000fe400078e001e */
[----:B------:R-:W-:Y:S01]  /*9f20*/  IMAD.MOV.U32 R6, RZ, RZ, R44 ;  /* 0x000000ffff067224 */ /* 0x000fe200078e002c */
[----:B------:R-:W-:Y:S01]  /*9f30*/  MOV R7, R46 ;  /* 0x0000002e00077202 */ /* 0x000fe20000000f00 */
[----:B------:R-:W-:-:S04]  /*9f40*/  IMAD.MOV.U32 R14, RZ, RZ, R48 ;  /* 0x000000ffff0e7224 */ /* 0x000fc800078e0030 */
[----:B------:R1:W-:Y:S01]  /*9f50*/  STS.128 [R2+UR8+0x800], R4 ;  /* 0x0008000402007988 */ /* 0x0003e20008000c08 */
[----:B0-----:R-:W-:Y:S01]  /*9f60*/  IMAD.MOV.U32 R8, RZ, RZ, R36 ;  /* 0x000000ffff087224 */ /* 0x001fe200078e0024 */
[----:B------:R-:W-:Y:S01]  /*9f70*/  MOV R11, R54 ;  /* 0x00000036000b7202 */ /* 0x000fe20000000f00 */
[----:B------:R-:W-:Y:S02]  /*9f80*/  IMAD.MOV.U32 R9, RZ, RZ, R38 ;  /* 0x000000ffff097224 */ /* 0x000fe400078e0026 */
[----:B------:R-:W-:Y:S01]  /*9f90*/  IMAD.MOV.U32 R10, RZ, RZ, R52 ;  /* 0x000000ffff0a7224 */ /* 0x000fe200078e0034 */
[----:B------:R-:W-:Y:S04]  /*9fa0*/  STS.128 [R2+UR8+0x1000], R12 ;  /* 0x0010000c02007988 */ /* 0x000fe80008000c08 */
[----:B------:R-:W-:Y:S01]  /*9fb0*/  STS.128 [R2+UR8+0x1800], R8 ;  /* 0x0018000802007988 */ /* 0x000fe20008000c08 */
[----:B-1----:R-:W-:Y:S01]  /*9fc0*/  IMAD.MOV.U32 R4, RZ, RZ, R25 ;  /* 0x000000ffff047224 */ /* 0x002fe200078e0019 */
[----:B------:R-:W-:Y:S01]  /*9fd0*/  MOV R7, R43 ;  /* 0x0000002b00077202 */ /* 0x000fe20000000f00 */
[----:B------:R-:W-:-:S02]  /*9fe0*/  IMAD.MOV.U32 R5, RZ, RZ, R27 ;  /* 0x000000ffff057224 */ /* 0x000fc400078e001b */
[----:B------:R-:W-:-:S05]  /*9ff0*/  IMAD.MOV.U32 R6, RZ, RZ, R41 ;  /* 0x000000ffff067224 */ /* 0x000fca00078e0029 */
[----:B------:R0:W-:Y:S02]  /*a000*/  STS.128 [R252+UR8], R4 ;  /* 0x00000004fc007988 */ /* 0x0001e40008000c08 */
[----:B0-----:R-:W-:Y:S01]  /*a010*/  IMAD.MOV.U32 R4, RZ, RZ, R29 ;  /* 0x000000ffff047224 */ /* 0x001fe200078e001d */
[----:B------:R-:W-:Y:S01]  /*a020*/  MOV R7, R47 ;  /* 0x0000002f00077202 */ /* 0x000fe20000000f00 */
[----:B------:R-:W-:Y:S02]  /*a030*/  IMAD.MOV.U32 R5, RZ, RZ, R31 ;  /* 0x000000ffff057224 */ /* 0x000fe400078e001f */
[----:B------:R-:W-:-:S05]  /*a040*/  IMAD.MOV.U32 R6, RZ, RZ, R45 ;  /* 0x000000ffff067224 */ /* 0x000fca00078e002d */
[----:B------:R0:W-:Y:S02]  /*a050*/  STS.128 [R252+UR8+0x800], R4 ;  /* 0x00080004fc007988 */ /* 0x0001e40008000c08 */
[----:B0-----:R-:W-:Y:S01]  /*a060*/  IMAD.MOV.U32 R4, RZ, RZ, R37 ;  /* 0x000000ffff047224 */ /* 0x001fe200078e0025 */
[----:B------:R-:W-:Y:S01]  /*a070*/  MOV R7, R55 ;  /* 0x0000003700077202 */ /* 0x000fe20000000f00 */
[----:B------:R-:W-:Y:S02]  /*a080*/  IMAD.MOV.U32 R5, RZ, RZ, R39 ;  /* 0x000000ffff057224 */ /* 0x000fe400078e0027 */
[----:B------:R-:W-:-:S05]  /*a090*/  IMAD.MOV.U32 R6, RZ, RZ, R53 ;  /* 0x000000ffff067224 */ /* 0x000fca00078e0035 */
[----:B------:R0:W-:Y:S04]  /*a0a0*/  STS.128 [R252+UR8+0x1800], R4 ;  /* 0x00180004fc007988 */ /* 0x0001e80008000c08 */
[----:B0-----:R-:W2:Y:S04]  /*a0b0*/  LDL.LU R4, [R1+0x2f0] ;  /* 0x0002f00001047983 */ /* 0x001ea80000300800 */
[----:B------:R-:W2:Y:S04]  /*a0c0*/  LDL.LU R5, [R1+0x2f8] ;  /* 0x0002f80001057983 */ /* 0x000ea80000300800 */
[----:B------:R-:W2:Y:S04]  /*a0d0*/  LDL.LU R6, [R1+0x330] ;  /* 0x0003300001067983 */ /* 0x000ea80000300800 */
[----:B------:R-:W2:Y:S01]  /*a0e0*/  LDL.LU R7, [R1+0x338] ;  /* 0x0003380001077983 */ /* 0x000ea20000300800 */
[----:B------:R-:W-:Y:S01]  /*a0f0*/  IMAD.MOV.U32 R8, RZ, RZ, R33 ;  /* 0x000000ffff087224 */ /* 0x000fe200078e0021 */
[----:B------:R-:W-:Y:S01]  /*a100*/  MOV R11, R51 ;  /* 0x00000033000b7202 */ /* 0x000fe20000000f00 */
[----:B------:R-:W-:-:S02]  /*a110*/  IMAD.MOV.U32 R9, RZ, RZ, R35 ;  /* 0x000000ffff097224 */ /* 0x000fc400078e0023 */
[----:B------:R-:W-:-:S05]  /*a120*/  IMAD.MOV.U32 R10, RZ, RZ, R49 ;  /* 0x000000ffff0a7224 */ /* 0x000fca00078e0031 */
[----:B------:R-:W-:Y:S01]  /*a130*/  STS.128 [R252+UR8+0x1000], R8 ;  /* 0x00100008fc007988 */ /* 0x000fe20008000c08 */
[----:B------:R-:W-:Y:S06]  /*a140*/  BAR.SYNC.DEFER_BLOCKING 0x0 ;  /* 0x0000000000007b1d */ /* 0x000fec0000010000 */
[----:B------:R-:W0:Y:S04]  /*a150*/  LDS.128 R12, [R0] ;  /* 0x00000000000c7984 */ /* 0x000e280000000c00 */
[----:B------:R-:W1:Y:S04]  /*a160*/  LDS.128 R8, [R0+0x100] ;  /* 0x0001000000087984 */ /* 0x000e680000000c00 */
[----:B------:R-:W3:Y:S04]  /*a170*/  LDS.128 R24, [R0+0x200] ;  /* 0x0002000000187984 */ /* 0x000ee80000000c00 */
[----:B0-----:R-:W-:Y:S04]  /*a180*/  STL.64 [R1+0x4e0], R12 ;  /* 0x0004e00c01007387 */ /* 0x001fe80000100a00 */
[----:B------:R-:W-:Y:S04]  /*a190*/  STL.64 [R1+0x4e8], R14 ;  /* 0x0004e80e01007387 */ /* 0x000fe80000100a00 */
[----:B------:R-:W0:Y:S04]  /*a1a0*/  LDS.128 R12, [R0+0x300] ;  /* 0x00030000000c7984 */ /* 0x000e280000000c00 */
[----:B-1----:R-:W-:Y:S04]  /*a1b0*/  STL.64 [R1+0x4d0], R8 ;  /* 0x0004d00801007387 */ /* 0x002fe80000100a00 */
[----:B------:R-:W-:Y:S04]  /*a1c0*/  STL.64 [R1+0x4d8], R10 ;  /* 0x0004d80a01007387 */ /* 0x000fe80000100a00 */
[----:B------:R-:W1:Y:S04]  /*a1d0*/  LDS.128 R8, [R0+0x400] ;  /* 0x0004000000087984 */ /* 0x000e680000000c00 */
[----:B---3--:R-:W-:Y:S04]  /*a1e0*/  STL.64 [R1+0x4c0], R24 ;  /* 0x0004c01801007387 */ /* 0x008fe80000100a00 */
[----:B------:R-:W-:Y:S04]  /*a1f0*/  STL.64 [R1+0x4c8], R26 ;  /* 0x0004c81a01007387 */ /* 0x000fe80000100a00 */
[----:B------:R-:W3:Y:S04]  /*a200*/  LDS.128 R24, [R0+0x500] ;  /* 0x0005000000187984 */ /* 0x000ee80000000c00 */
[----:B0-----:R-:W-:Y:S04]  /*a210*/  STL.64 [R1+0x4b0], R12 ;  /* 0x0004b00c01007387 */ /* 0x001fe80000100a00 */
[----:B------:R-:W-:Y:S04]  /*a220*/  STL.64 [R1+0x4b8], R14 ;  /* 0x0004b80e01007387 */ /* 0x000fe80000100a00 */
[----:B------:R-:W0:Y:S04]  /*a230*/  LDS.128 R12, [R0+0x600] ;  /* 0x00060000000c7984 */ /* 0x000e280000000c00 */
[----:B-1----:R-:W-:Y:S04]  /*a240*/  STL.64 [R1+0x4a0], R8 ;  /* 0x0004a00801007387 */ /* 0x002fe80000100a00 */
[----:B------:R-:W-:Y:S04]  /*a250*/  STL.64 [R1+0x4a8], R10 ;  /* 0x0004a80a01007387 */ /* 0x000fe80000100a00 */
[----:B------:R-:W1:Y:S01]  /*a260*/  LDS.128 R8, [R0+0x700] ;  /* 0x0007000000087984 */ /* 0x000e620000000c00 */
[----:B------:R-:W-:Y:S06]  /*a270*/  BAR.SYNC.DEFER_BLOCKING 0x0 ;  /* 0x0000000000007b1d */ /* 0x000fec0000010000 */
[----:B---3--:R-:W-:Y:S04]  /*a280*/  STL.64 [R1+0x490], R24 ;  /* 0x0004901801007387 */ /* 0x008fe80000100a00 */
[----:B------:R-:W-:Y:S04]  /*a290*/  STL.64 [R1+0x498], R26 ;  /* 0x0004981a01007387 */ /* 0x000fe80000100a00 */
[----:B0-----:R-:W-:Y:S04]  /*a2a0*/  STL.64 [R1+0x480], R12 ;  /* 0x0004800c01007387 */ /* 0x001fe80000100a00 */
[----:B------:R-:W-:Y:S04]  /*a2b0*/  STL.64 [R1+0x488], R14 ;  /* 0x0004880e01007387 */ /* 0x000fe80000100a00 */
[----:B-1----:R-:W-:Y:S04]  /*a2c0*/  STL.64 [R1+0x470], R8 ;  /* 0x0004700801007387 */ /* 0x002fe80000100a00 */
[----:B------:R-:W-:Y:S04]  /*a2d0*/  STL.64 [R1+0x478], R10 ;  /* 0x0004780a01007387 */ /* 0x000fe80000100a00 */
        /* <DEDUP_REMOVED lines=19> */
[----:B---3--:R5:W-:Y:S02]  /*a410*/  STS.128 [R2+UR8+0x1000], R8 ;  /* 0x0010000802007988 */ /* 0x008be40008000c08 */
[----:B-----5:R-:W-:Y:S01]  /*a420*/  IMAD.MOV.U32 R8, RZ, RZ, R235 ;  /* 0x000000ffff087224 */ /* 0x020fe200078e00eb */
[----:B------:R-:W-:Y:S01]  /*a430*/  MOV R11, R232 ;  /* 0x000000e8000b7202 */ /* 0x000fe20000000f00 */
[----:B----4-:R-:W-:-:S02]  /*a440*/  IMAD.MOV.U32 R9, RZ, RZ, R234 ;  /* 0x000000ffff097224 */ /* 0x010fc400078e00ea */
[----:B------:R-:W-:-:S05]  /*a450*/  IMAD.MOV.U32 R10, RZ, RZ, R233 ;  /* 0x000000ffff0a7224 */ /* 0x000fca00078e00e9 */
[----:B------:R-:W-:Y:S04]  /*a460*/  STS.128 [R252+UR8+0x800], R8 ;  /* 0x00080008fc007988 */ /* 0x000fe80008000c08 */
[----:B--2---:R0:W-:Y:S02]  /*a470*/  STS.128 [R252+UR8], R4 ;  /* 0x00000004fc007988 */ /* 0x0041e40008000c08 */
        /* <DEDUP_REMOVED lines=9> */
[----:B------:R-:W-:Y:S01]  /*a510*/  STS.128 [R252+UR8+0x1800], R4 ;  /* 0x00180004fc007988 */ /* 0x000fe20008000c08 */
[----:B------:R-:W-:Y:S06]  /*a520*/  BAR.SYNC.DEFER_BLOCKING 0x0 ;  /* 0x0000000000007b1d */ /* 0x000fec0000010000 */
[----:B------:R-:W0:Y:S04]  /*a530*/  LDS.128 R12, [R0] ;  /* 0x00000000000c7984 */ /* 0x000e280000000c00 */
[----:B------:R-:W1:Y:S01]  /*a540*/  LDS.128 R4, [R0+0x100] ;  /* 0x0001000000047984 */ /* 0x000e620000000c00 */
[----:B------:R-:W-:Y:S01]  /*a550*/  IMAD.MOV.U32 R8, RZ, RZ, R223 ;  /* 0x000000ffff087224 */ /* 0x000fe200078e00df */
[----:B------:R-:W-:Y:S01]  /*a560*/  MOV R11, R220 ;  /* 0x000000dc000b7202 */ /* 0x000fe20000000f00 */
[----:B------:R-:W-:Y:S01]  /*a570*/  IMAD.MOV.U32 R9, RZ, RZ, R222 ;  /* 0x000000ffff097224 */ /* 0x000fe200078e00de */
[----:B------:R-:W-:Y:S01]  /*a580*/  LDS.128 R232, [R0+0x200] ;  /* 0x0002000000e87984 */ /* 0x000fe20000000c00 */
[----:B------:R-:W-:-:S03]  /*a590*/  IMAD.MOV.U32 R10, RZ, RZ, R221 ;  /* 0x000000ffff0a7224 */ /* 0x000fc600078e00dd */
[----:B------:R-:W-:Y:S04]  /*a5a0*/  LDS.128 R228, [R0+0x300] ;  /* 0x0003000000e47984 */ /* 0x000fe80000000c00 */
[----:B------:R-:W-:Y:S04]  /*a5b0*/  LDS.128 R224, [R0+0x400] ;  /* 0x0004000000e07984 */ /* 0x000fe80000000c00 */
[----:B------:R-:W-:Y:S04]  /*a5c0*/  LDS.128 R220, [R0+0x500] ;  /* 0x0005000000dc7984 */ /* 0x000fe80000000c00 */
[----:B0-----:R-:W-:Y:S04]  /*a5d0*/  STL.64 [R1+0x10], R12 ;  /* 0x0000100c01007387 */ /* 0x001fe80000100a00 */
[----:B------:R-:W-:Y:S04]  /*a5e0*/  STL.64 [R1+0x18], R14 ;  /* 0x0000180e01007387 */ /* 0x000fe80000100a00 */
[----:B-1----:R-:W-:Y:S04]  /*a5f0*/  STL.64 [R1], R4 ;  /* 0x0000000401007387 */ /* 0x002fe80000100a00 */
[----:B------:R-:W0:Y:S04]  /*a600*/  LDS.128 R12, [R0+0x600] ;  /* 0x00060000000c7984 */ /* 0x000e280000000c00 */
[----:B------:R-:W-:Y:S04]  /*a610*/  STL.64 [R1+0x8], R6 ;  /* 0x0000080601007387 */ /* 0x000fe80000100a00 */
[----:B------:R-:W1:Y:S01]  /*a620*/  LDS.128 R4, [R0+0x700] ;  /* 0x0007000000047984 */ /* 0x000e620000000c00 */
[----:B------:R-:W-:Y:S06]  /*a630*/  BAR.SYNC.DEFER_BLOCKING 0x0 ;  /* 0x0000000000007b1d */ /* 0x000fec0000010000 */
[----:B0-----:R-:W-:Y:S04]  /*a640*/  STL.64 [R1+0x310], R12 ;  /* 0x0003100c01007387 */ /* 0x001fe80000100a00 */
[----:B------:R-:W-:Y:S04]  /*a650*/  STL.64 [R1+0x318], R14 ;  /* 0x0003180e01007387 */ /* 0x000fe80000100a00 */
[----:B-1----:R0:W-:Y:S04]  /*a660*/  STL.64 [R1+0x300], R4 ;  /* 0x0003000401007387 */ /* 0x0021e80000100a00 */
        /* <DEDUP_REMOVED lines=10> */
[----:B------:R0:W-:Y:S04]  /*a710*/  STS.128 [R2+UR8], R8 ;  /* 0x0000000802007988 */ /* 0x0001e80008000c08 */
        /* <DEDUP_REMOVED lines=27> */
[----:B0-----:R-:W2:Y:S04]  /*a8d0*/  LDL.LU R4, [R1+0x80] ;  /* 0x0000800001047983 */ /* 0x001ea80000300800 */
[----:B------:R-:W2:Y:S04]  /*a8e0*/  LDL.LU R5, [R1+0x88] ;  /* 0x0000880001057983 */ /* 0x000ea80000300800 */
[----:B------:R-:W2:Y:S04]  /*a8f0*/  LDL.LU R6, [R1+0xc0] ;  /* 0x0000c00001067983 */ /* 0x000ea80000300800 */
[----:B------:R-:W2:Y:S04]  /*a900*/  LDL.LU R7, [R1+0xc8] ;  /* 0x0000c80001077983 */ /* 0x000ea80000300800 */
        /* <DEDUP_REMOVED lines=23> */
[----:B-1----:R0:W-:Y:S04]  /*aa80*/  STL.64 [R1+0x1f0], R8 ;  /* 0x0001f00801007387 */ /* 0x0021e80000100a00 */
[----:B------:R1:W-:Y:S01]  /*aa90*/  STL.64 [R1+0x1f8], R10 ;  /* 0x0001f80a01007387 */ /* 0x0003e20000100a00 */
[----:B0-----:R-:W-:-:S02]  /*aaa0*/  IMAD.MOV.U32 R8, RZ, RZ, R172 ;  /* 0x000000ffff087224 */ /* 0x001fc400078e00ac */
[----:B------:R-:W-:Y:S02]  /*aab0*/  IMAD.MOV.U32 R9, RZ, RZ, R173 ;  /* 0x000000ffff097224 */ /* 0x000fe400078e00ad */
[----:B-1----:R-:W-:Y:S01]  /*aac0*/  IMAD.MOV.U32 R10, RZ, RZ, R174 ;  /* 0x000000ffff0a7224 */ /* 0x002fe200078e00ae */
[----:B------:R-:W-:-:S05]  /*aad0*/  MOV R11, R175 ;  /* 0x000000af000b7202 */ /* 0x000fca0000000f00 */
[----:B------:R0:W-:Y:S02]  /*aae0*/  STS.128 [R2+UR8+0x1000], R8 ;  /* 0x0010000802007988 */ /* 0x0001e40008000c08 */
[----:B0-----:R-:W-:Y:S01]  /*aaf0*/  IMAD.MOV.U32 R8, RZ, RZ, R184 ;  /* 0x000000ffff087224 */ /* 0x001fe200078e00b8 */
[----:B------:R-:W-:Y:S01]  /*ab00*/  MOV R11, R187 ;  /* 0x000000bb000b7202 */ /* 0x000fe20000000f00 */
[----:B------:R-:W-:Y:S02]  /*ab10*/  IMAD.MOV.U32 R9, RZ, RZ, R185 ;  /* 0x000000ffff097224 */ /* 0x000fe400078e00b9 */
[----:B------:R-:W-:Y:S01]  /*ab20*/  IMAD.MOV.U32 R10, RZ, RZ, R186 ;  /* 0x000000ffff0a7224 */ /* 0x000fe200078e00ba */
[----:B--2---:R0:W-:Y:S02]  /*ab30*/  STS.128 [R2+UR8], R4 ;  /* 0x0000000402007988 */ /* 0x0041e40008000c08 */
[----:B0-----:R-:W-:Y:S01]  /*ab40*/  IMAD.MOV.U32 R4, RZ, RZ, R167 ;  /* 0x000000ffff047224 */ /* 0x001fe200078e00a7 */
[----:B------:R-:W-:Y:S01]  /*ab50*/  MOV R7, R164 ;  /* 0x000000a400077202 */ /* 0x000fe20000000f00 */
[----:B------:R-:W-:Y:S01]  /*ab60*/  IMAD.MOV.U32 R5, RZ, RZ, R166 ;  /* 0x000000ffff057224 */ /* 0x000fe200078e00a6 */
[----:B------:R-:W2:Y:S01]  /*ab70*/  LDL.LU R167, [R1+0x71c] ;  /* 0x00071c0001a77983 */ /* 0x000ea20000300800 */
[----:B------:R-:W-:-:S03]  /*ab80*/  IMAD.MOV.U32 R6, RZ, RZ, R165 ;  /* 0x000000ffff067224 */ /* 0x000fc600078e00a5 */
[----:B------:R-:W2:Y:S04]  /*ab90*/  LDL.LU R166, [R1+0x718] ;  /* 0x0007180001a67983 */ /* 0x000ea80000300800 */
[----:B------:R0:W-:Y:S04]  /*aba0*/  STS.128 [R2+UR8+0x800], R4 ;  /* 0x0008000402007988 */ /* 0x0001e80008000c08 */
[----:B------:R-:W2:Y:S04]  /*abb0*/  LDL.LU R165, [R1+0x714] ;  /* 0x0007140001a57983 */ /* 0x000ea80000300800 */
[----:B------:R-:W2:Y:S04]  /*abc0*/  LDL.LU R164, [R1+0x710] ;  /* 0x0007100001a47983 */ /* 0x000ea80000300800 */
[----:B------:R-:W3:Y:S01]  /*abd0*/  LDL.LU R172, [R1+0x70c] ;  /* 0x00070c0001ac7983 */ /* 0x000ee20000300800 */
[----:B0-----:R-:W-:Y:S01]  /*abe0*/  IMAD.MOV.U32 R4, RZ, RZ, R176 ;  /* 0x000000ffff047224 */ /* 0x001fe200078e00b0 */
[----:B------:R-:W-:Y:S01]  /*abf0*/  MOV R7, R179 ;  /* 0x000000b300077202 */ /* 0x000fe20000000f00 */
[----:B------:R-:W-:Y:S01]  /*ac00*/  IMAD.MOV.U32 R5, RZ, RZ, R177 ;  /* 0x000000ffff057224 */ /* 0x000fe200078e00b1 */
[----:B------:R-:W4:Y:S01]  /*ac10*/  LDL.LU R173, [R1+0x708] ;  /* 0x0007080001ad7983 */ /* 0x000f220000300800 */
[----:B------:R-:W-:-:S03]  /*ac20*/  IMAD.MOV.U32 R6, RZ, RZ, R178 ;  /* 0x000000ffff067224 */ /* 0x000fc600078e00b2 */
[----:B------:R-:W5:Y:S04]  /*ac30*/  LDL.LU R174, [R1+0x704] ;  /* 0x0007040001ae7983 */ /* 0x000f680000300800 */
[----:B------:R0:W-:Y:S04]  /*ac40*/  STS.128 [R2+UR8+0x1800], R4 ;  /* 0x0018000402007988 */ /* 0x0001e80008000c08 */
[----:B------:R-:W3:Y:S01]  /*ac50*/  LDL.LU R175, [R1+0x700] ;  /* 0x0007000001af7983 */ /* 0x000ee20000300800 */
[----:B0-----:R-:W-:Y:S01]  /*ac60*/  IMAD.MOV.U32 R4, RZ, RZ, R180 ;  /* 0x000000ffff047224 */ /* 0x001fe200078e00b4 */
[----:B------:R-:W-:Y:S01]  /*ac70*/  MOV R7, R183 ;  /* 0x000000b700077202 */ /* 0x000fe20000000f00 */
[----:B------:R-:W-:-:S02]  /*ac80*/  IMAD.MOV.U32 R5, RZ, RZ, R181 ;  /* 0x000000ffff057224 */ /* 0x000fc400078e00b5 */
[----:B------:R-:W-:Y:S01]  /*ac90*/  IMAD.MOV.U32 R6, RZ, RZ, R182 ;  /* 0x000000ffff067224 */ /* 0x000fe200078e00b6 */
[----:B------:R-:W-:Y:S04]  /*aca0*/  STS.128 [R252+UR8+0x800], R8 ;  /* 0x00080008fc007988 */ /* 0x000fe80008000c08 */
[----:B------:R0:W-:Y:S04]  /*acb0*/  STS.128 [R252+UR8], R4 ;  /* 0x00000004fc007988 */ /* 0x0001e80008000c08 */
[----:B------:R-:W2:Y:S04]  /*acc0*/  LDL.LU R176, [R1+0x6fc] ;  /* 0x0006fc0001b07983 */ /* 0x000ea80000300800 */
[----:B------:R-:W4:Y:S04]  /*acd0*/  LDL.LU R177, [R1+0x6f8] ;  /* 0x0006f80001b17983 */ /* 0x000f280000300800 */
[----:B------:R-:W5:Y:S01]  /*ace0*/  LDL.LU R178, [R1+0x6f4] ;  /* 0x0006f40001b27983 */ /* 0x000f620000300800 */
[----:B0-----:R-:W-:Y:S01]  /*acf0*/  IMAD.MOV.U32 R4, RZ, RZ, R19 ;  /* 0x000000ffff047224 */ /* 0x001fe200078e0013 */
[----:B------:R-:W-:Y:S01]  /*ad00*/  MOV R7, R16 ;  /* 0x0000001000077202 */ /* 0x000fe20000000f00 */
[----:B------:R-:W-:Y:S01]  /*ad10*/  IMAD.MOV.U32 R5, RZ, RZ, R18 ;  /* 0x000000ffff057224 */ /* 0x000fe200078e0012 */
[----:B------:R-:W3:Y:S01]  /*ad20*/  LDL.LU R179, [R1+0x6f0] ;  /* 0x0006f00001b37983 */ /* 0x000ee20000300800 */
[----:B------:R-:W-:-:S03]  /*ad30*/  IMAD.MOV.U32 R6, RZ, RZ, R17 ;  /* 0x000000ffff067224 */ /* 0x000fc600078e0011 */
[----:B------:R-:W4:Y:S04]  /*ad40*/  LDL.LU R180, [R1+0x6ec] ;  /* 0x0006ec0001b47983 */ /* 0x000f280000300800 */
[----:B------:R0:W-:Y:S04]  /*ad50*/  STS.128 [R252+UR8+0x1000], R4 ;  /* 0x00100004fc007988 */ /* 0x0001e80008000c08 */
[----:B------:R-:W4:Y:S04]  /*ad60*/  LDL.LU R181, [R1+0x6e8] ;  /* 0x0006e80001b57983 */ /* 0x000f280000300800 */
[----:B------:R-:W4:Y:S04]  /*ad70*/  LDL.LU R182, [R1+0x6e4] ;  /* 0x0006e40001b67983 */ /* 0x000f280000300800 */
[----:B------:R-:W4:Y:S01]  /*ad80*/  LDL.LU R183, [R1+0x6e0] ;  /* 0x0006e00001b77983 */ /* 0x000f220000300800 */
[----:B0-----:R-:W-:Y:S01]  /*ad90*/  IMAD.MOV.U32 R4, RZ, RZ, R23 ;  /* 0x000000ffff047224 */ /* 0x001fe200078e0017 */
[----:B------:R-:W-:Y:S01]  /*ada0*/  MOV R7, R20 ;  /* 0x0000001400077202 */ /* 0x000fe20000000f00 */
[----:B------:R-:W-:Y:S01]  /*adb0*/  IMAD.MOV.U32 R5, RZ, RZ, R22 ;  /* 0x000000ffff057224 */ /* 0x000fe200078e0016 */
[----:B------:R-:W2:Y:S01]  /*adc0*/  LDL.LU R184, [R1+0x6dc] ;  /* 0x0006dc0001b87983 */ /* 0x000ea20000300800 */
[----:B------:R-:W-:-:S03]  /*add0*/  IMAD.MOV.U32 R6, RZ, RZ, R21 ;  /* 0x000000ffff067224 */ /* 0x000fc600078e0015 */
[----:B------:R-:W5:Y:S04]  /*ade0*/  LDL.LU R185, [R1+0x6d8] ;  /* 0x0006d80001b97983 */ /* 0x000f680000300800 */
[----:B------:R-:W-:Y:S01]  /*adf0*/  STS.128 [R252+UR8+0x1800], R4 ;  /* 0x00180004fc007988 */ /* 0x000fe20008000c08 */
[----:B------:R-:W-:Y:S06]  /*ae00*/  BAR.SYNC.DEFER_BLOCKING 0x0 ;  /* 0x0000000000007b1d */ /* 0x000fec0000010000 */
[----:B------:R-:W3:Y:S04]  /*ae10*/  LDL.LU R186, [R1+0x6d4] ;  /* 0x0006d40001ba7983 */ /* 0x000ee80000300800 */
[----:B------:R-:W4:Y:S04]  /*ae20*/  LDL.LU R187, [R1+0x6d0] ;  /* 0x0006d00001bb7983 */ /* 0x000f280000300800 */
[----:B------:R-:W2:Y:S04]  /*ae30*/  LDL.LU R19, [R1+0x6cc] ;  /* 0x0006cc0001137983 */ /* 0x000ea80000300800 */
[----:B------:R-:W2:Y:S04]  /*ae40*/  LDL.LU R18, [R1+0x6c8] ;  /* 0x0006c80001127983 */ /* 0x000ea80000300800 */
[----:B------:R-:W0:Y:S04]  /*ae50*/  LDS.128 R8, [R0] ;  /* 0x0000000000087984 */ /* 0x000e280000000c00 */
[----:B------:R-:W1:Y:S04]  /*ae60*/  LDS.128 R4, [R0+0x100] ;  /* 0x0001000000047984 */ /* 0x000e680000000c00 */
[----:B------:R-:W2:Y:S04]  /*ae70*/  LDL.LU R17, [R1+0x6c4] ;  /* 0x0006c40001117983 */ /* 0x000ea80000300800 */
[----:B------:R-:W2:Y:S04]  /*ae80*/  LDL.LU R16, [R1+0x6c0] ;  /* 0x0006c00001107983 */ /* 0x000ea80000300800 */
[----:B------:R-:W5:Y:S04]  /*ae90*/  LDL.LU R23, [R1+0x6bc] ;  /* 0x0006bc0001177983 */ /* 0x000f680000300800 */
[----:B------:R-:W5:Y:S04]  /*aea0*/  LDL.LU R22, [R1+0x6b8] ;  /* 0x0006b80001167983 */ /* 0x000f680000300800 */
[----:B------:R-:W5:Y:S04]  /*aeb0*/  LDL.LU R21, [R1+0x6b4] ;  /* 0x0006b40001157983 */ /* 0x000f680000300800 */
[----:B------:R-:W5:Y:S04]  /*aec0*/  LDL.LU R20, [R1+0x6b0] ;  /* 0x0006b00001147983 */ /* 0x000f680000300800 */
[----:B------:R-:W1:Y:S04]  /*aed0*/  LDS.128 R24, [R0+0x200] ;  /* 0x0002000000187984 */ /* 0x000e680000000c00 */
[----:B0-----:R-:W-:Y:S04]  /*aee0*/  STL.64 [R1+0x1a0], R8 ;  /* 0x0001a00801007387 */ /* 0x001fe80000100a00 */
[----:B------:R-:W-:Y:S04]  /*aef0*/  STL.64 [R1+0x1a8], R10 ;  /* 0x0001a80a01007387 */ /* 0x000fe80000100a00 */
[----:B------:R-:W0:Y:S04]  /*af00*/  LDS.128 R8, [R0+0x300] ;  /* 0x0003000000087984 */ /* 0x000e280000000c00 */
[----:B-1----:R-:W-:Y:S04]  /*af10*/  STL.64 [R1+0x190], R4 ;  /* 0x0001900401007387 */ /* 0x002fe80000100a00 */
[----:B------:R-:W-:Y:S04]  /*af20*/  STL.64 [R1+0x198], R6 ;  /* 0x0001980601007387 */ /* 0x000fe80000100a00 */
[----:B------:R-:W1:Y:S04]  /*af30*/  LDS.128 R4, [R0+0x400] ;  /* 0x0004000000047984 */ /* 0x000e680000000c00 */
[----:B------:R-:W-:Y:S04]  /*af40*/  STL.64 [R1+0x180], R24 ;  /* 0x0001801801007387 */ /* 0x000fe80000100a00 */
        /* <DEDUP_REMOVED lines=13> */
[----:B------:R-:W-:Y:S04]  /*b020*/  STL.64 [R1+0x150], R24 ;  /* 0x0001501801007387 */ /* 0x000fe80000100a00 */
[----:B------:R-:W-:Y:S04]  /*b030*/  STL.64 [R1+0x158], R26 ;  /* 0x0001581a01007387 */ /* 0x000fe80000100a00 */
        /* <DEDUP_REMOVED lines=18> */
[----:B------:R0:W-:Y:S04]  /*b160*/  STS.128 [R2+UR8+0x1000], R8 ;  /* 0x0010000802007988 */ /* 0x0001e80008000c08 */
[----:B------:R-:W-:Y:S01]  /*b170*/  STS.128 [R2+UR8+0x1800], R12 ;  /* 0x0018000c02007988 */ /* 0x000fe20008000c08 */
[----:B-1----:R-:W-:Y:S01]  /*b180*/  IMAD.MOV.U32 R4, RZ, RZ, R57 ;  /* 0x000000ffff047224 */ /* 0x002fe200078e0039 */
[----:B------:R-:W-:Y:S01]  /*b190*/  MOV R7, R75 ;  /* 0x0000004b00077202 */ /* 0x000fe20000000f00 */
[----:B------:R-:W-:-:S02]  /*b1a0*/  IMAD.MOV.U32 R5, RZ, RZ, R59 ;  /* 0x000000ffff057224 */ /* 0x000fc400078e003b */
[----:B------:R-:W-:-:S05]  /*b1b0*/  IMAD.MOV.U32 R6, RZ, RZ, R73 ;  /* 0x000000ffff067224 */ /* 0x000fca00078e0049 */
[----:B------:R1:W-:Y:S01]  /*b1c0*/  STS.128 [R252+UR8], R4 ;  /* 0x00000004fc007988 */ /* 0x0003e20008000c08 */
[----:B0-----:R-:W-:Y:S01]  /*b1d0*/  IMAD.MOV.U32 R8, RZ, RZ, R61 ;  /* 0x000000ffff087224 */ /* 0x001fe200078e003d */
[----:B------:R-:W-:Y:S01]  /*b1e0*/  MOV R11, R79 ;  /* 0x0000004f000b7202 */ /* 0x000fe20000000f00 */
[----:B------:R-:W-:Y:S02]  /*b1f0*/  IMAD.MOV.U32 R9, RZ, RZ, R63 ;  /* 0x000000ffff097224 */ /* 0x000fe400078e003f */
[----:B------:R-:W-:Y:S02]  /*b200*/  IMAD.MOV.U32 R10, RZ, RZ, R77 ;  /* 0x000000ffff0a7224 */ /* 0x000fe400078e004d */
[----:B-1----:R-:W-:Y:S01]  /*b210*/  IMAD.MOV.U32 R4, RZ, RZ, R65 ;  /* 0x000000ffff047224 */ /* 0x002fe200078e0041 */
[----:B------:R-:W-:Y:S01]  /*b220*/  MOV R7, R83 ;  /* 0x0000005300077202 */ /* 0x000fe20000000f00 */
[----:B------:R-:W-:Y:S02]  /*b230*/  IMAD.MOV.U32 R5, RZ, RZ, R67 ;  /* 0x000000ffff057224 */ /* 0x000fe400078e0043 */
[----:B------:R-:W-:-:S05]  /*b240*/  IMAD.MOV.U32 R6, RZ, RZ, R81 ;  /* 0x000000ffff067224 */ /* 0x000fca00078e0051 */
[----:B------:R0:W-:Y:S04]  /*b250*/  STS.128 [R252+UR8+0x1000], R4 ;  /* 0x00100004fc007988 */ /* 0x0001e80008000c08 */
[----:B------:R1:W-:Y:S01]  /*b260*/  STS.128 [R252+UR8+0x800], R8 ;  /* 0x00080008fc007988 */ /* 0x0003e20008000c08 */
[----:B0-----:R-:W-:Y:S01]  /*b270*/  IMAD.MOV.U32 R4, RZ, RZ, R69 ;  /* 0x000000ffff047224 */ /* 0x001fe200078e0045 */
[----:B------:R-:W-:Y:S01]  /*b280*/  MOV R7, R87 ;  /* 0x0000005700077202 */ /* 0x000fe20000000f00 */
[----:B------:R-:W-:Y:S02]  /*b290*/  IMAD.MOV.U32 R5, RZ, RZ, R71 ;  /* 0x000000ffff057224 */ /* 0x000fe400078e0047 */
[----:B------:R-:W-:Y:S01]  /*b2a0*/  IMAD.MOV.U32 R6, RZ, RZ, R85 ;  /* 0x000000ffff067224 */ /* 0x000fe200078e0055 */
[----:B-1----:R-:W3:Y:S04]  /*b2b0*/  LDL.LU R8, [R1+0x370] ;  /* 0x0003700001087983 */ /* 0x002ee80000300800 */
[----:B------:R-:W-:Y:S01]  /*b2c0*/  STS.128 [R252+UR8+0x1800], R4 ;  /* 0x00180004fc007988 */ /* 0x000fe20008000c08 */
[----:B------:R-:W-:Y:S06]  /*b2d0*/  BAR.SYNC.DEFER_BLOCKING 0x0 ;  /* 0x0000000000007b1d */ /* 0x000fec0000010000 */
[----:B------:R-:W3:Y:S04]  /*b2e0*/  LDL.LU R9, [R1+0x378] ;  /* 0x0003780001097983 */ /* 0x000ee80000300800 */
[----:B------:R-:W3:Y:S04]  /*b2f0*/  LDL.LU R10, [R1+0x3b0] ;  /* 0x0003b000010a7983 */ /* 0x000ee80000300800 */
[----:B------:R-:W3:Y:S04]  /*b300*/  LDL.LU R11, [R1+0x3b8] ;  /* 0x0003b800010b7983 */ /* 0x000ee80000300800 */
[----:B------:R-:W0:Y:S04]  /*b310*/  LDS.128 R12, [R0] ;  /* 0x00000000000c7984 */ /* 0x000e280000000c00 */
[----:B------:R-:W1:Y:S04]  /*b320*/  LDS.128 R4, [R0+0x100] ;  /* 0x0001000000047984 */ /* 0x000e680000000c00 */
[----:B------:R-:W4:Y:S04]  /*b330*/  LDS.128 R24, [R0+0x200] ;  /* 0x0002000000187984 */ /* 0x000f280000000c00 */
[----:B0-----:R-:W-:Y:S04]  /*b340*/  STL.64 [R1+0x120], R12 ;  /* 0x0001200c01007387 */ /* 0x001fe80000100a00 */
[----:B------:R-:W-:Y:S04]  /*b350*/  STL.64 [R1+0x128], R14 ;  /* 0x0001280e01007387 */ /* 0x000fe80000100a00 */
[----:B------:R-:W0:Y:S04]  /*b360*/  LDS.128 R12, [R0+0x300] ;  /* 0x00030000000c7984 */ /* 0x000e280000000c00 */
[----:B-1----:R-:W-:Y:S04]  /*b370*/  STL.64 [R1+0x110], R4 ;  /* 0x0001100401007387 */ /* 0x002fe80000100a00 */
[----:B------:R-:W-:Y:S04]  /*b380*/  STL.64 [R1+0x118], R6 ;  /* 0x0001180601007387 */ /* 0x000fe80000100a00 */
[----:B------:R-:W1:Y:S04]  /*b390*/  LDS.128 R4, [R0+0x400] ;  /* 0x0004000000047984 */ /* 0x000e680000000c00 */
[----:B----4-:R-:W-:Y:S04]  /*b3a0*/  STL.64 [R1+0x100], R24 ;  /* 0x0001001801007387 */ /* 0x010fe80000100a00 */
[----:B------:R-:W-:Y:S04]  /*b3b0*/  STL.64 [R1+0x108], R26 ;  /* 0x0001081a01007387 */ /* 0x000fe80000100a00 */
        /* <DEDUP_REMOVED lines=8> */
[----:B------:R-:W-:Y:S01]  /*b440*/  STL.64 [R1+0xd8], R26 ;  /* 0x0000d81a01007387 */ /* 0x000fe20000100a00 */
[----:B------:R-:W-:Y:S06]  /*b450*/  BAR.SYNC.DEFER_BLOCKING 0x0 ;  /* 0x0000000000007b1d */ /* 0x000fec0000010000 */
[----:B0-----:R-:W-:Y:S04]  /*b460*/  STL.64 [R1+0xc0], R12 ;  /* 0x0000c00c01007387 */ /* 0x001fe80000100a00 */
[----:B------:R-:W-:Y:S04]  /*b470*/  STL.64 [R1+0xc8], R14 ;  /* 0x0000c80e01007387 */ /* 0x000fe80000100a00 */
[----:B-1----:R0:W-:Y:S04]  /*b480*/  STL.64 [R1+0xb0], R4 ;  /* 0x0000b00401007387 */ /* 0x0021e80000100a00 */
[----:B------:R1:W-:Y:S04]  /*b490*/  STL.64 [R1+0xb8], R6 ;  /* 0x0000b80601007387 */ /* 0x0003e80000100a00 */
[----:B0-----:R-:W4:Y:S04]  /*b4a0*/  LDL.LU R4, [R1+0x380] ;  /* 0x0003800001047983 */ /* 0x001f280000300800 */
[----:B------:R-:W4:Y:S04]  /*b4b0*/  LDL.LU R5, [R1+0x388] ;  /* 0x0003880001057983 */ /* 0x000f280000300800 */
[----:B-1----:R-:W4:Y:S04]  /*b4c0*/  LDL.LU R6, [R1+0x3c0] ;  /* 0x0003c00001067983 */ /* 0x002f280000300800 */
[----:B------:R-:W4:Y:S04]  /*b4d0*/  LDL.LU R7, [R1+0x3c8] ;  /* 0x0003c80001077983 */ /* 0x000f280000300800 */
[----:B----4-:R0:W-:Y:S04]  /*b4e0*/  STS.128 [R2+UR8+0x800], R4 ;  /* 0x0008000402007988 */ /* 0x0101e80008000c08 */
[----:B0-----:R-:W4:Y:S04]  /*b4f0*/  LDL.LU R4, [R1+0x390] ;  /* 0x0003900001047983 */ /* 0x001f280000300800 */
[----:B------:R-:W4:Y:S04]  /*b500*/  LDL.LU R5, [R1+0x398] ;  /* 0x0003980001057983 */ /* 0x000f280000300800 */
[----:B------:R-:W4:Y:S04]  /*b510*/  LDL.LU R6, [R1+0x3d0] ;  /* 0x0003d00001067983 */ /* 0x000f280000300800 */
[----:B------:R-:W4:Y:S04]  /*b520*/  LDL.LU R7, [R1+0x3d8] ;  /* 0x0003d80001077983 */ /* 0x000f280000300800 */
[----:B---3--:R0:W-:Y:S04]  /*b530*/  STS.128 [R2+UR8], R8 ;  /* 0x0000000802007988 */ /* 0x0081e80008000c08 */
[----:B0-----:R-:W3:Y:S04]  /*b540*/  LDL.LU R8, [R1+0x3a0] ;  /* 0x0003a00001087983 */ /* 0x001ee80000300800 */
[----:B------:R-:W3:Y:S04]  /*b550*/  LDL.LU R9, [R1+0x3a8] ;  /* 0x0003a80001097983 */ /* 0x000ee80000300800 */
[----:B------:R-:W3:Y:S04]  /*b560*/  LDL.LU R10, [R1+0x3e0] ;  /* 0x0003e000010a7983 */ /* 0x000ee80000300800 */
[----:B------:R-:W3:Y:S04]  /*b570*/  LDL.LU R11, [R1+0x3e8] ;  /* 0x0003e800010b7983 */ /* 0x000ee80000300800 */
[----:B----4-:R0:W-:Y:S04]  /*b580*/  STS.128 [R2+UR8+0x1000], R4 ;  /* 0x0010000402007988 */ /* 0x0101e80008000c08 */
[----:B0-----:R-:W4:Y:S04]  /*b590*/  LDL.LU R4, [R1+0x374] ;  /* 0x0003740001047983 */ /* 0x001f280000300800 */
[----:B------:R-:W4:Y:S04]  /*b5a0*/  LDL.LU R5, [R1+0x37c] ;  /* 0x00037c0001057983 */ /* 0x000f280000300800 */
[----:B------:R-:W4:Y:S04]  /*b5b0*/  LDL.LU R6, [R1+0x3b4] ;  /* 0x0003b40001067983 */ /* 0x000f280000300800 */
[----:B------:R-:W4:Y:S04]  /*b5c0*/  LDL.LU R7, [R1+0x3bc] ;  /* 0x0003bc0001077983 */ /* 0x000f280000300800 */
[----:B---3--:R-:W-:Y:S04]  /*b5d0*/  STS.128 [R2+UR8+0x1800], R8 ;  /* 0x0018000802007988 */ /* 0x008fe80008000c08 */
[----:B----4-:R0:W-:Y:S04]  /*b5e0*/  STS.128 [R252+UR8], R4 ;  /* 0x00000004fc007988 */ /* 0x0101e80008000c08 */
[----:B0-----:R-:W3:Y:S04]  /*b5f0*/  LDL.LU R4, [R1+0x384] ;  /* 0x0003840001047983 */ /* 0x001ee80000300800 */
[----:B------:R-:W3:Y:S04]  /*b600*/  LDL.LU R5, [R1+0x38c] ;  /* 0x00038c0001057983 */ /* 0x000ee80000300800 */
[----:B------:R-:W3:Y:S04]  /*b610*/  LDL.LU R6, [R1+0x3c4] ;  /* 0x0003c40001067983 */ /* 0x000ee80000300800 */
[----:B------:R-:W3:Y:S04]  /*b620*/  LDL.LU R7, [R1+0x3cc] ;  /* 0x0003cc0001077983 */ /* 0x000ee80000300800 */
[----:B------:R-:W4:Y:S04]  /*b630*/  LDL.LU R8, [R1+0x394] ;  /* 0x0003940001087983 */ /* 0x000f280000300800 */
[----:B------:R-:W4:Y:S04]  /*b640*/  LDL.LU R9, [R1+0x39c] ;  /* 0x00039c0001097983 */ /* 0x000f280000300800 */
[----:B------:R-:W4:Y:S04]  /*b650*/  LDL.LU R10, [R1+0x3d4] ;  /* 0x0003d400010a7983 */ /* 0x000f280000300800 */
[----:B------:R-:W4:Y:S04]  /*b660*/  LDL.LU R11, [R1+0x3dc] ;  /* 0x0003dc00010b7983 */ /* 0x000f280000300800 */
[----:B-----5:R-:W-:Y:S04]  /*b670*/  STS.128 [R252+UR8+0x1800], R20 ;  /* 0x00180014fc007988 */ /* 0x020fe80008000c08 */
[----:B---3--:R-:W-:Y:S04]  /*b680*/  STS.128 [R252+UR8+0x800], R4 ;  /* 0x00080004fc007988 */ /* 0x008fe80008000c08 */
[----:B----4-:R-:W-:Y:S01]  /*b690*/  STS.128 [R252+UR8+0x1000], R8 ;  /* 0x00100008fc007988 */ /* 0x010fe20008000c08 */
[----:B------:R-:W-:Y:S06]  /*b6a0*/  BAR.SYNC.DEFER_BLOCKING 0x0 ;  /* 0x0000000000007b1d */ /* 0x000fec0000010000 */
[----:B------:R-:W0:Y:S04]  /*b6b0*/  LDS.128 R36, [R0+0x600] ;  /* 0x0006000000247984 */ /* 0x000e280000000c00 */
[----:B------:R-:W1:Y:S04]  /*b6c0*/  LDS.128 R20, [R0+0x700] ;  /* 0x0007000000147984 */ /* 0x000e680000000c00 */
[----:B------:R-:W-:Y:S04]  /*b6d0*/  LDS.128 R32, [R0] ;  /* 0x0000000000207984 */ /* 0x000fe80000000c00 */
[----:B------:R-:W-:Y:S04]  /*b6e0*/  LDS.128 R28, [R0+0x100] ;  /* 0x00010000001c7984 */ /* 0x000fe80000000c00 */
[----:B------:R-:W-:Y:S04]  /*b6f0*/  LDS.128 R24, [R0+0x200] ;  /* 0x0002000000187984 */ /* 0x000fe80000000c00 */
[----:B------:R-:W-:Y:S04]  /*b700*/  LDS.128 R12, [R0+0x300] ;  /* 0x00030000000c7984 */ /* 0x000fe80000000c00 */
[----:B------:R-:W-:Y:S04]  /*b710*/  LDS.128 R8, [R0+0x400] ;  /* 0x0004000000087984 */ /* 0x000fe80000000c00 */
[----:B------:R-:W-:Y:S01]  /*b720*/  LDS.128 R4, [R0+0x500] ;  /* 0x0005000000047984 */ /* 0x000fe20000000c00 */
[----:B------:R-:W-:Y:S06]  /*b730*/  BAR.SYNC.DEFER_BLOCKING 0x0 ;  /* 0x0000000000007b1d */ /* 0x000fec0000010000 */
        /* <DEDUP_REMOVED lines=23> */
[----:B---3--:R0:W-:Y:S04]  /*b8b0*/  STS.128 [R2+UR8+0x1000], R20 ;  /* 0x0010001402007988 */ /* 0x0081e80008000c08 */
        /* <DEDUP_REMOVED lines=15> */
[----:B0-----:R-:W-:Y:S01]  /*b9b0*/  IMAD.MOV.U32 R20, RZ, RZ, R247 ;  /* 0x000000ffff147224 */ /* 0x001fe200078e00f7 */
[----:B------:R-:W-:Y:S01]  /*b9c0*/  MOV R23, R244 ;  /* 0x000000f400177202 */ /* 0x000fe20000000f00 */
[----:B------:R-:W-:-:S02]  /*b9d0*/  IMAD.MOV.U32 R21, RZ, RZ, R246 ;  /* 0x000000ffff157224 */ /* 0x000fc400078e00f6 */
[----:B------:R-:W-:Y:S01]  /*b9e0*/  IMAD.MOV.U32 R22, RZ, RZ, R245 ;  /* 0x000000ffff167224 */ /* 0x000fe200078e00f5 */
[----:B------:R-:W-:Y:S01]  /*b9f0*/  MOV R67, R110 ;  /* 0x0000006e00437202 */ /* 0x000fe20000000f00 */
[----:B------:R-:W-:Y:S02]  /*ba00*/  IMAD.MOV.U32 R64, RZ, RZ, R92 ;  /* 0x000000ffff407224 */ /* 0x000fe400078e005c */
[----:B------:R-:W-:Y:S02]  /*ba10*/  IMAD.MOV.U32 R65, RZ, RZ, R94 ;  /* 0x000000ffff417224 */ /* 0x000fe400078e005e */
[----:B------:R-:W-:Y:S01]  /*ba20*/  IMAD.MOV.U32 R66, RZ, RZ, R108 ;  /* 0x000000ffff427224 */ /* 0x000fe200078e006c */
[----:B--2---:R-:W-:Y:S01]  /*ba30*/  STS.128 [R252+UR8+0x1800], R16 ;  /* 0x00180010fc007988 */ /* 0x004fe20008000c08 */
[----:B------:R-:W-:Y:S06]  /*ba40*/  BAR.SYNC.DEFER_BLOCKING 0x0 ;  /* 0x0000000000007b1d */ /* 0x000fec0000010000 */
[----:B------:R-:W0:Y:S04]  /*ba50*/  LDS.128 R40, [R0] ;  /* 0x0000000000287984 */ /* 0x000e280000000c00 */
[----:B------:R-:W1:Y:S04]  /*ba60*/  LDS.128 R36, [R0+0x100] ;  /* 0x0001000000247984 */ /* 0x000e680000000c00 */
[----:B------:R-:W2:Y:S04]  /*ba70*/  LDS.128 R244, [R0+0x300] ;  /* 0x0003000000f47984 */ /* 0x000ea80000000c00 */
[----:B------:R-:W3:Y:S04]  /*ba80*/  LDS.128 R16, [R0+0x200] ;  /* 0x0002000000107984 */ /* 0x000ee80000000c00 */
[----:B0-----:R-:W-:Y:S04]  /*ba90*/  STL.64 [R1+0x40], R40 ;  /* 0x0000402801007387 */ /* 0x001fe80000100a00 */
[----:B------:R-:W-:Y:S04]  /*baa0*/  STL.64 [R1+0x48], R42 ;  /* 0x0000482a01007387 */ /* 0x000fe80000100a00 */
[----:B-1----:R-:W-:Y:S04]  /*bab0*/  STL.64 [R1+0x30], R36 ;  /* 0x0000302401007387 */ /* 0x002fe80000100a00 */
[----:B------:R-:W-:Y:S04]  /*bac0*/  STL.64 [R1+0x38], R38 ;  /* 0x0000382601007387 */ /* 0x000fe80000100a00 */
[----:B--2---:R-:W-:Y:S04]  /*bad0*/  STL [R1+0x61c], R244 ;  /* 0x00061cf401007387 */ /* 0x004fe80000100800 */
[----:B---3--:R-:W-:Y:S04]  /*bae0*/  STL.64 [R1+0x20], R16 ;  /* 0x0000201001007387 */ /* 0x008fe80000100a00 */
[----:B------:R-:W-:Y:S04]  /*baf0*/  STL.64 [R1+0x28], R18 ;  /* 0x0000281201007387 */ /* 0x000fe80000100a00 */
[----:B------:R-:W0:Y:S04]  /*bb00*/  LDS.128 R16, [R0+0x400] ;  /* 0x0004000000107984 */ /* 0x000e280000000c00 */
[----:B------:R-:W-:Y:S04]  /*bb10*/  STL [R1+0x618], R245 ;  /* 0x000618f501007387 */ /* 0x000fe80000100800 */
[----:B------:R-:W-:Y:S04]  /*bb20*/  STL [R1+0x614], R246 ;  /* 0x000614f601007387 */ /* 0x000fe80000100800 */
[----:B------:R-:W1:Y:S04]  /*bb30*/  LDS.128 R40, [R0+0x500] ;  /* 0x0005000000287984 */ /* 0x000e680000000c00 */
[----:B------:R-:W-:Y:S04]  /*bb40*/  STL [R1+0x610], R247 ;  /* 0x000610f701007387 */ /* 0x000fe80000100800 */
[----:B------:R-:W2:Y:S04]  /*bb50*/  LDS.128 R36, [R0+0x600] ;  /* 0x0006000000247984 */ /* 0x000ea80000000c00 */
[----:B0-----:R-:W-:Y:S04]  /*bb60*/  STL.64 [R1+0x80], R16 ;  /* 0x0000801001007387 */ /* 0x001fe80000100a00 */
[----:B------:R-:W-:Y:S04]  /*bb70*/  STL.64 [R1+0x88], R18 ;  /* 0x0000881201007387 */ /* 0x000fe80000100a00 */
[----:B------:R-:W0:Y:S01]  /*bb80*/  LDS.128 R16, [R0+0x700] ;  /* 0x0007000000107984 */ /* 0x000e220000000c00 */
[----:B------:R-:W-:Y:S06]  /*bb90*/  BAR.SYNC.DEFER_BLOCKING 0x0 ;  /* 0x0000000000007b1d */ /* 0x000fec0000010000 */
[----:B-1----:R-:W-:Y:S04]  /*bba0*/  STL.64 [R1+0x70], R40 ;  /* 0x0000702801007387 */ /* 0x002fe80000100a00 */
[----:B------:R-:W-:Y:S04]  /*bbb0*/  STL.64 [R1+0x78], R42 ;  /* 0x0000782a01007387 */ /* 0x000fe80000100a00 */
[----:B--2---:R-:W-:Y:S04]  /*bbc0*/  STL.64 [R1+0x60], R36 ;  /* 0x0000602401007387 */ /* 0x004fe80000100a00 */
[----:B------:R-:W-:Y:S04]  /*bbd0*/  STL.64 [R1+0x68], R38 ;  /* 0x0000682601007387 */ /* 0x000fe80000100a00 */
[----:B------:R-:W-:Y:S04]  /*bbe0*/  STS.128 [R2+UR8], R20 ;  /* 0x0000001402007988 */ /* 0x000fe80008000c08 */
[----:B0-----:R0:W-:Y:S04]  /*bbf0*/  STL.64 [R1+0x50], R16 ;  /* 0x0000501001007387 */ /* 0x0011e80000100a00 */
[----:B------:R1:W-:Y:S01]  /*bc00*/  STL.64 [R1+0x58], R18 ;  /* 0x0000581201007387 */ /* 0x0003e20000100a00 */
[----:B0-----:R-:W-:-:S02]  /*bc10*/  IMAD.MOV.U32 R16, RZ, RZ, R163 ;  /* 0x000000ffff107224 */ /* 0x001fc400078e00a3 */
[----:B------:R-:W-:Y:S01]  /*bc20*/  IMAD.MOV.U32 R17, RZ, RZ, R162 ;  /* 0x000000ffff117224 */ /* 0x000fe200078e00a2 */
[----:B------:R-:W-:Y:S01]  /*bc30*/  MOV R23, R155 ;  /* 0x0000009b00177202 */ /* 0x000fe20000000f00 */
[----:B-1----:R-:W-:Y:S01]  /*bc40*/  IMAD.MOV.U32 R18, RZ, RZ, R161 ;  /* 0x000000ffff127224 */ /* 0x002fe200078e00a1 */
[----:B------:R-:W-:Y:S01]  /*bc50*/  MOV R19, R160 ;  /* 0x000000a000137202 */ /* 0x000fe20000000f00 */
[----:B------:R-:W-:Y:S01]  /*bc60*/  IMAD.MOV.U32 R20, RZ, RZ, R152 ;  /* 0x000000ffff147224 */ /* 0x000fe200078e0098 */
[----:B------:R-:W2:Y:S04]  /*bc70*/  LDL.LU R163, [R1+0x6ac] ;  /* 0x0006ac0001a37983 */ /* 0x000ea80000300800 */
[----:B------:R0:W-:Y:S01]  /*bc80*/  STS.128 [R2+UR8+0x800], R16 ;  /* 0x0008001002007988 */ /* 0x0001e20008000c08 */
[----:B------:R-:W-:-:S02]  /*bc90*/  IMAD.MOV.U32 R21, RZ, RZ, R153 ;  /* 0x000000ffff157224 */ /* 0x000fc400078e0099 */
[----:B------:R-:W-:Y:S01]  /*bca0*/  IMAD.MOV.U32 R22, RZ, RZ, R154 ;  /* 0x000000ffff167224 */ /* 0x000fe200078e009a */
[----:B------:R-:W2:Y:S01]  /*bcb0*/  LDL.LU R162, [R1+0x6a8] ;  /* 0x0006a80001a27983 */ /* 0x000ea20000300800 */
[----:B0-----:R-:W-:Y:S01]  /*bcc0*/  IMAD.MOV.U32 R16, RZ, RZ, R188 ;  /* 0x000000ffff107224 */ /* 0x001fe200078e00bc */
[----:B------:R-:W-:Y:S01]  /*bcd0*/  MOV R19, R191 ;  /* 0x000000bf00137202 */ /* 0x000fe20000000f00 */
[----:B------:R-:W-:Y:S02]  /*bce0*/  IMAD.MOV.U32 R17, RZ, RZ, R189 ;  /* 0x000000ffff117224 */ /* 0x000fe400078e00bd */
[----:B------:R-:W-:Y:S01]  /*bcf0*/  IMAD.MOV.U32 R18, RZ, RZ, R190 ;  /* 0x000000ffff127224 */ /* 0x000fe200078e00be */
[----:B------:R0:W-:Y:S04]  /*bd00*/  STS.128 [R2+UR8+0x1800], R20 ;  /* 0x0018001402007988 */ /* 0x0001e80008000c08 */
[----:B------:R1:W-:Y:S04]  /*bd10*/  STS.128 [R2+UR8+0x1000], R16 ;  /* 0x0010001002007988 */ /* 0x0003e80008000c08 */
[----:B------:R-:W2:Y:S04]  /*bd20*/  LDL.LU R161, [R1+0x6a4] ;  /* 0x0006a40001a17983 */ /* 0x000ea80000300800 */
[----:B------:R-:W2:Y:S01]  /*bd30*/  LDL.LU R160, [R1+0x6a0] ;  /* 0x0006a00001a07983 */ /* 0x000ea20000300800 */
[----:B0-----:R-:W-:Y:S01]  /*bd40*/  IMAD.MOV.U32 R20, RZ, RZ, R240 ;  /* 0x000000ffff147224 */ /* 0x001fe200078e00f0 */
[----:B------:R-:W-:Y:S01]  /*bd50*/  MOV R23, R243 ;  /* 0x000000f300177202 */ /* 0x000fe20000000f00 */
[----:B------:R-:W-:Y:S01]  /*bd60*/  IMAD.MOV.U32 R21, RZ, RZ, R241 ;  /* 0x000000ffff157224 */ /* 0x000fe200078e00f1 */
[----:B------:R-:W3:Y:S01]  /*bd70*/  LDL.LU R188, [R1+0x69c] ;  /* 0x00069c0001bc7983 */ /* 0x000ee20000300800 */
[----:B-1----:R-:W-:Y:S01]  /*bd80*/  IMAD.MOV.U32 R16, RZ, RZ, R156 ;  /* 0x000000ffff107224 */ /* 0x002fe200078e009c */
[----:B------:R-:W-:Y:S01]  /*bd90*/  MOV R19, R159 ;  /* 0x0000009f00137202 */ /* 0x000fe20000000f00 */
[----:B------:R-:W-:Y:S01]  /*bda0*/  IMAD.MOV.U32 R17, RZ, RZ, R157 ;  /* 0x000000ffff117224 */ /* 0x000fe200078e009d */
[----:B------:R-:W4:Y:S01]  /*bdb0*/  LDL.LU R189, [R1+0x698] ;  /* 0x0006980001bd7983 */ /* 0x000f220000300800 */
[----:B------:R-:W-:-:S02]  /*bdc0*/  IMAD.MOV.U32 R18, RZ, RZ, R158 ;  /* 0x000000ffff127224 */ /* 0x000fc400078e009e */
[----:B------:R-:W-:Y:S01]  /*bdd0*/  IMAD.MOV.U32 R22, RZ, RZ, R242 ;  /* 0x000000ffff167224 */ /* 0x000fe200078e00f2 */
[----:B------:R-:W5:Y:S04]  /*bde0*/  LDL.LU R190, [R1+0x694] ;  /* 0x0006940001be7983 */ /* 0x000f680000300800 */
[----:B------:R0:W-:Y:S04]  /*bdf0*/  STS.128 [R252+UR8], R16 ;  /* 0x00000010fc007988 */ /* 0x0001e80008000c08 */
[----:B------:R-:W-:Y:S04]  /*be00*/  STS.128 [R252+UR8+0x1000], R20 ;  /* 0x00100014fc007988 */ /* 0x000fe80008000c08 */
        /* <DEDUP_REMOVED lines=18> */
[----:B------:R-:W-:Y:S01]  /*bf30*/  STS.128 [R252+UR8+0x1800], R16 ;  /* 0x00180010fc007988 */ /* 0x000fe20008000c08 */
[----:B------:R-:W-:Y:S06]  /*bf40*/  BAR.SYNC.DEFER_BLOCKING 0x0 ;  /* 0x0000000000007b1d */ /* 0x000fec0000010000 */
[----:B------:R-:W3:Y:S04]  /*bf50*/  LDL.LU R236, [R1+0x66c] ;  /* 0x00066c0001ec7983 */ /* 0x000ee80000300800 */
[----:B------:R-:W4:Y:S04]  /*bf60*/  LDL.LU R237, [R1+0x668] ;  /* 0x0006680001ed7983 */ /* 0x000f280000300800 */
[----:B------:R-:W5:Y:S04]  /*bf70*/  LDL.LU R238, [R1+0x664] ;  /* 0x0006640001ee7983 */ /* 0x000f680000300800 */
[----:B------:R-:W2:Y:S04]  /*bf80*/  LDL.LU R239, [R1+0x660] ;  /* 0x0006600001ef7983 */ /* 0x000ea80000300800 */
[----:B------:R-:W0:Y:S04]  /*bf90*/  LDS.128 R56, [R0] ;  /* 0x0000000000387984 */ /* 0x000e280000000c00 */
[----:B------:R-:W1:Y:S04]  /*bfa0*/  LDS.128 R52, [R0+0x100] ;  /* 0x0001000000347984 */ /* 0x000e680000000c00 */
[----:B------:R-:W-:Y:S04]  /*bfb0*/  LDS.128 R48, [R0+0x200] ;  /* 0x0002000000307984 */ /* 0x000fe80000000c00 */
[----:B------:R-:W-:Y:S04]  /*bfc0*/  LDS.128 R44, [R0+0x300] ;  /* 0x00030000002c7984 */ /* 0x000fe80000000c00 */
[----:B------:R-:W-:Y:S04]  /*bfd0*/  LDS.128 R40, [R0+0x400] ;  /* 0x0004000000287984 */ /* 0x000fe80000000c00 */
[----:B------:R-:W-:Y:S04]  /*bfe0*/  LDS.128 R36, [R0+0x500] ;  /* 0x0005000000247984 */ /* 0x000fe80000000c00 */
[----:B------:R-:W-:Y:S04]  /*bff0*/  LDS.128 R20, [R0+0x600] ;  /* 0x0006000000147984 */ /* 0x000fe80000000c00 */
[----:B------:R-:W-:Y:S01]  /*c000*/  LDS.128 R16, [R0+0x700] ;  /* 0x0007000000107984 */ /* 0x000fe20000000c00 */
[----:B------:R-:W-:Y:S06]  /*c010*/  BAR.SYNC.DEFER_BLOCKING 0x0 ;  /* 0x0000000000007b1d */ /* 0x000fec0000010000 */
[----:B------:R-:W3:Y:S04]  /*c020*/  LDL.LU R240, [R1+0x65c] ;  /* 0x00065c0001f07983 */ /* 0x000ee80000300800 */
[----:B------:R-:W4:Y:S04]  /*c030*/  LDL.LU R241, [R1+0x658] ;  /* 0x0006580001f17983 */ /* 0x000f280000300800 */
[----:B------:R-:W5:Y:S04]  /*c040*/  LDL.LU R242, [R1+0x654] ;  /* 0x0006540001f27983 */ /* 0x000f680000300800 */
[----:B------:R-:W2:Y:S04]  /*c050*/  LDL.LU R243, [R1+0x650] ;  /* 0x0006500001f37983 */ /* 0x000ea80000300800 */
[----:B------:R-:W4:Y:S04]  /*c060*/  LDL.LU R248, [R1+0x64c] ;  /* 0x00064c0001f87983 */ /* 0x000f280000300800 */
[----:B------:R-:W4:Y:S04]  /*c070*/  LDL.LU R249, [R1+0x648] ;  /* 0x0006480001f97983 */ /* 0x000f280000300800 */
[----:B------:R-:W4:Y:S04]  /*c080*/  LDL.LU R250, [R1+0x644] ;  /* 0x0006440001fa7983 */ /* 0x000f280000300800 */
[----:B------:R-:W4:Y:S04]  /*c090*/  LDL.LU R251, [R1+0x640] ;  /* 0x0006400001fb7983 */ /* 0x000f280000300800 */
[----:B0-----:R-:W-:Y:S04]  /*c0a0*/  STL [R1+0x62c], R56 ;  /* 0x00062c3801007387 */ /* 0x001fe80000100800 */
[----:B------:R-:W-:Y:S04]  /*c0b0*/  STL [R1+0x628], R57 ;  /* 0x0006283901007387 */ /* 0x000fe80000100800 */
[----:B------:R-:W-:Y:S04]  /*c0c0*/  STL [R1+0x624], R58 ;  /* 0x0006243a01007387 */ /* 0x000fe80000100800 */
[----:B------:R-:W-:Y:S04]  /*c0d0*/  STL [R1+0x620], R59 ;  /* 0x0006203b01007387 */ /* 0x000fe80000100800 */
[----:B-1----:R-:W-:Y:S04]  /*c0e0*/  STL [R1+0x63c], R52 ;  /* 0x00063c3401007387 */ /* 0x002fe80000100800 */
[----:B------:R-:W-:Y:S04]  /*c0f0*/  STL [R1+0x638], R53 ;  /* 0x0006383501007387 */ /* 0x000fe80000100800 */
[----:B------:R-:W-:Y:S04]  /*c100*/  STL [R1+0x634], R54 ;  /* 0x0006343601007387 */ /* 0x000fe80000100800 */
[----:B------:R-:W-:Y:S04]  /*c110*/  STL [R1+0x630], R55 ;  /* 0x0006303701007387 */ /* 0x000fe80000100800 */
[----:B------:R0:W-:Y:S04]  /*c120*/  STS.128 [R2+UR8+0x800], R64 ;  /* 0x0008004002007988 */ /* 0x0001e80008000c08 */
[----:B------:R-:W3:Y:S01]  /*c130*/  LDL.LU R92, [R1+0x3f0] ;  /* 0x0003f000015c7983 */ /* 0x000ee20000300800 */
[----:B0-----:R-:W-:-:S03]  /*c140*/  IMAD.MOV.U32 R64, RZ, RZ, R93 ;  /* 0x000000ffff407224 */ /* 0x001fc600078e005d */
[----:B------:R-:W3:Y:S01]  /*c150*/  LDL.LU R93, [R1+0x3f8] ;  /* 0x0003f800015d7983 */ /* 0x000ee20000300800 */
[----:B------:R-:W-:-:S03]  /*c160*/  IMAD.MOV.U32 R65, RZ, RZ, R95 ;  /* 0x000000ffff417224 */ /* 0x000fc600078e005f */
[----:B------:R-:W3:Y:S04]  /*c170*/  LDL.LU R94, [R1+0x430] ;  /* 0x00043000015e7983 */ /* 0x000ee80000300800 */
[----:B------:R-:W3:Y:S01]  /*c180*/  LDL.LU R95, [R1+0x438] ;  /* 0x00043800015f7983 */ /* 0x000ee20000300800 */
[----:B------:R-:W-:Y:S01]  /*c190*/  IMAD.MOV.U32 R60, RZ, RZ, R88 ;  /* 0x000000ffff3c7224 */ /* 0x000fe200078e0058 */
[----:B------:R-:W-:Y:S01]  /*c1a0*/  MOV R63, R106 ;  /* 0x0000006a003f7202 */ /* 0x000fe20000000f00 */
[----:B------:R-:W-:Y:S02]  /*c1b0*/  IMAD.MOV.U32 R61, RZ, RZ, R90 ;  /* 0x000000ffff3d7224 */ /* 0x000fe400078e005a */
[----:B------:R-:W-:-:S05]  /*c1c0*/  IMAD.MOV.U32 R62, RZ, RZ, R104 ;  /* 0x000000ffff3e7224 */ /* 0x000fca00078e0068 */
[----:B------:R0:W-:Y:S01]  /*c1d0*/  STS.128 [R2+UR8], R60 ;  /* 0x0000003c02007988 */ /* 0x0001e20008000c08 */
[----:B------:R-:W-:Y:S01]  /*c1e0*/  IMAD.MOV.U32 R68, RZ, RZ, R96 ;  /* 0x000000ffff447224 */ /* 0x000fe200078e0060 */
[----:B------:R-:W-:Y:S01]  /*c1f0*/  MOV R71, R114 ;  /* 0x0000007200477202 */ /* 0x000fe20000000f00 */
[----:B------:R-:W-:Y:S02]  /*c200*/  IMAD.MOV.U32 R69, RZ, RZ, R98 ;  /* 0x000000ffff457224 */ /* 0x000fe400078e0062 */
[----:B------:R-:W-:Y:S02]  /*c210*/  IMAD.MOV.U32 R70, RZ, RZ, R112 ;  /* 0x000000ffff467224 */ /* 0x000fe400078e0070 */
[----:B0-----:R-:W-:Y:S01]  /*c220*/  IMAD.MOV.U32 R60, RZ, RZ, R100 ;  /* 0x000000ffff3c7224 */ /* 0x001fe200078e0064 */
[----:B------:R-:W-:Y:S01]  /*c230*/  MOV R63, R118 ;  /* 0x00000076003f7202 */ /* 0x000fe20000000f00 */
[----:B------:R-:W-:Y:S02]  /*c240*/  IMAD.MOV.U32 R61, RZ, RZ, R102 ;  /* 0x000000ffff3d7224 */ /* 0x000fe400078e0066 */
[----:B------:R-:W-:-:S05]  /*c250*/  IMAD.MOV.U32 R62, RZ, RZ, R116 ;  /* 0x000000ffff3e7224 */ /* 0x000fca00078e0074 */
[----:B------:R0:W-:Y:S04]  /*c260*/  STS.128 [R2+UR8+0x1800], R60 ;  /* 0x0018003c02007988 */ /* 0x0001e80008000c08 */
[----:B------:R-:W-:Y:S01]  /*c270*/  STS.128 [R2+UR8+0x1000], R68 ;  /* 0x0010004402007988 */ /* 0x000fe20008000c08 */
[----:B0-----:R-:W-:Y:S01]  /*c280*/  IMAD.MOV.U32 R60, RZ, RZ, R89 ;  /* 0x000000ffff3c7224 */ /* 0x001fe200078e0059 */
[----:B------:R-:W-:Y:S01]  /*c290*/  MOV R63, R107 ;  /* 0x0000006b003f7202 */ /* 0x000fe20000000f00 */
[----:B------:R-:W-:Y:S02]  /*c2a0*/  IMAD.MOV.U32 R61, RZ, RZ, R91 ;  /* 0x000000ffff3d7224 */ /* 0x000fe400078e005b */
[----:B------:R-:W-:-:S05]  /*c2b0*/  IMAD.MOV.U32 R62, RZ, RZ, R105 ;  /* 0x000000ffff3e7224 */ /* 0x000fca00078e0069 */
[----:B------:R0:W-:Y:S01]  /*c2c0*/  STS.128 [R252+UR8], R60 ;  /* 0x0000003cfc007988 */ /* 0x0001e20008000c08 */
[----:B------:R-:W-:Y:S01]  /*c2d0*/  IMAD.MOV.U32 R66, RZ, RZ, R109 ;  /* 0x000000ffff427224 */ /* 0x000fe200078e006d */
[----:B------:R-:W-:Y:S01]  /*c2e0*/  MOV R67, R111 ;  /* 0x0000006f00437202 */ /* 0x000fe20000000f00 */
        /* <DEDUP_REMOVED lines=10> */
[----:B------:R-:W-:Y:S01]  /*c390*/  STS.128 [R252+UR8+0x1800], R60 ;  /* 0x0018003cfc007988 */ /* 0x000fe20008000c08 */
[----:B------:R-:W-:Y:S06]  /*c3a0*/  BAR.SYNC.DEFER_BLOCKING 0x0 ;  /* 0x0000000000007b1d */ /* 0x000fec0000010000 */
[----:B------:R-:W-:Y:S04]  /*c3b0*/  LDS.128 R88, [R0] ;  /* 0x0000000000587984 */ /* 0x000fe80000000c00 */
[----:B------:R-:W-:Y:S04]  /*c3c0*/  LDS.128 R84, [R0+0x100] ;  /* 0x0001000000547984 */ /* 0x000fe80000000c00 */
[----:B------:R-:W-:Y:S04]  /*c3d0*/  LDS.128 R80, [R0+0x200] ;  /* 0x0002000000507984 */ /* 0x000fe80000000c00 */
[----:B------:R-:W-:Y:S04]  /*c3e0*/  LDS.128 R76, [R0+0x300] ;  /* 0x00030000004c7984 */ /* 0x000fe80000000c00 */
[----:B------:R-:W-:Y:S04]  /*c3f0*/  LDS.128 R72, [R0+0x400] ;  /* 0x0004000000487984 */ /* 0x000fe80000000c00 */
[----:B------:R-:W-:Y:S04]  /*c400*/  LDS.128 R68, [R0+0x500] ;  /* 0x0005000000447984 */ /* 0x000fe80000000c00 */
[----:B------:R-:W-:Y:S04]  /*c410*/  LDS.128 R64, [R0+0x600] ;  /* 0x0006000000407984 */ /* 0x000fe80000000c00 */
[----:B------:R-:W-:Y:S01]  /*c420*/  LDS.128 R60, [R0+0x700] ;  /* 0x00070000003c7984 */ /* 0x000fe20000000c00 */
[----:B------:R-:W-:Y:S06]  /*c430*/  BAR.SYNC.DEFER_BLOCKING 0x0 ;  /* 0x0000000000007b1d */ /* 0x000fec0000010000 */
[----:B---3--:R0:W-:Y:S04]  /*c440*/  STS.128 [R2+UR8], R92 ;  /* 0x0000005c02007988 */ /* 0x0081e80008000c08 */
[----:B0-----:R-:W3:Y:S04]  /*c450*/  LDL.LU R92, [R1+0x400] ;  /* 0x00040000015c7983 */ /* 0x001ee80000300800 */
[----:B------:R-:W3:Y:S04]  /*c460*/  LDL.LU R93, [R1+0x408] ;  /* 0x00040800015d7983 */ /* 0x000ee80000300800 */
[----:B------:R-:W3:Y:S04]  /*c470*/  LDL.LU R94, [R1+0x440] ;  /* 0x00044000015e7983 */ /* 0x000ee80000300800 */
[----:B------:R-:W3:Y:S04]  /*c480*/  LDL.LU R95, [R1+0x448] ;  /* 0x00044800015f7983 */ /* 0x000ee80000300800 */
[----:B------:R-:W5:Y:S04]  /*c490*/  LDL.LU R96, [R1+0x410] ;  /* 0x0004100001607983 */ /* 0x000f680000300800 */
[----:B------:R-:W5:Y:S04]  /*c4a0*/  LDL.LU R97, [R1+0x418] ;  /* 0x0004180001617983 */ /* 0x000f680000300800 */
[----:B------:R-:W5:Y:S04]  /*c4b0*/  LDL.LU R98, [R1+0x450] ;  /* 0x0004500001627983 */ /* 0x000f680000300800 */
[----:B------:R-:W5:Y:S04]  /*c4c0*/  LDL.LU R99, [R1+0x458] ;  /* 0x0004580001637983 */ /* 0x000f680000300800 */
[----:B---3--:R0:W-:Y:S04]  /*c4d0*/  STS.128 [R2+UR8+0x800], R92 ;  /* 0x0008005c02007988 */ /* 0x0081e80008000c08 */
[----:B0-----:R-:W3:Y:S04]  /*c4e0*/  LDL.LU R92, [R1+0x420] ;  /* 0x00042000015c7983 */ /* 0x001ee80000300800 */
[----:B------:R-:W3:Y:S04]  /*c4f0*/  LDL.LU R93, [R1+0x428] ;  /* 0x00042800015d7983 */ /* 0x000ee80000300800 */
[----:B------:R-:W3:Y:S04]  /*c500*/  LDL.LU R94, [R1+0x460] ;  /* 0x00046000015e7983 */ /* 0x000ee80000300800 */
[----:B------:R-:W3:Y:S04]  /*c510*/  LDL.LU R95, [R1+0x468] ;  /* 0x00046800015f7983 */ /* 0x000ee80000300800 */
[----:B-----5:R2:W-:Y:S02]  /*c520*/  STS.128 [R2+UR8+0x1000], R96 ;  /* 0x0010006002007988 */ /* 0x0205e40008000c08 */
[----:B--2---:R-:W-:Y:S01]  /*c530*/  IMAD.MOV.U32 R96, RZ, RZ, R243 ;  /* 0x000000ffff607224 */ /* 0x004fe200078e00f3 */
[----:B------:R-:W-:Y:S01]  /*c540*/  MOV R99, R240 ;  /* 0x000000f000637202 */ /* 0x000fe20000000f00 */
[----:B------:R-:W-:-:S02]  /*c550*/  IMAD.MOV.U32 R97, RZ, RZ, R242 ;  /* 0x000000ffff617224 */ /* 0x000fc400078e00f2 */
[----:B----4-:R-:W-:Y:S01]  /*c560*/  IMAD.MOV.U32 R98, RZ, RZ, R241 ;  /* 0x000000ffff627224 */ /* 0x010fe200078e00f1 */
[----:B------:R-:W0:Y:S01]  /*c570*/  S2R R245, SR_TID.X ;  /* 0x0000000000f57919 */ /* 0x000e220000002100 */
[----:B------:R-:W-:Y:S01]  /*c580*/  MOV R240, R124 ;  /* 0x0000007c00f07202 */ /* 0x000fe20000000f00 */
[----:B------:R-:W-:Y:S01]  /*c590*/  IMAD.MOV.U32 R241, RZ, RZ, R126 ;  /* 0x000000fffff17224 */ /* 0x000fe200078e007e */
[----:B------:R-:W-:Y:S01]  /*c5a0*/  MOV R243, R142 ;  /* 0x0000008e00f37202 */ /* 0x000fe20000000f00 */
[----:B------:R-:W1:Y:S01]  /*c5b0*/  S2R R244, SR_TID.X ;  /* 0x0000000000f47919 */ /* 0x000e620000002100 */
[----:B------:R-:W-:Y:S01]  /*c5c0*/  IMAD.MOV.U32 R242, RZ, RZ, R140 ;  /* 0x000000fffff27224 */ /* 0x000fe200078e008c */
[----:B---3--:R2:W-:Y:S02]  /*c5d0*/  STS.128 [R2+UR8+0x1800], R92 ;  /* 0x0018005c02007988 */ /* 0x0085e40008000c08 */
[----:B--2---:R-:W-:Y:S01]  /*c5e0*/  IMAD.MOV.U32 R92, RZ, RZ, R251 ;  /* 0x000000ffff5c7224 */ /* 0x004fe200078e00fb */
[----:B------:R-:W-:Y:S01]  /*c5f0*/  MOV R95, R248 ;  /* 0x000000f8005f7202 */ /* 0x000fe20000000f00 */
[----:B------:R-:W-:-:S02]  /*c600*/  IMAD.MOV.U32 R93, RZ, RZ, R250 ;  /* 0x000000ffff5d7224 */ /* 0x000fc400078e00fa */
[----:B------:R-:W-:-:S05]  /*c610*/  IMAD.MOV.U32 R94, RZ, RZ, R249 ;  /* 0x000000ffff5e7224 */ /* 0x000fca00078e00f9 */
[----:B------:R2:W-:Y:S04]  /*c620*/  STS.128 [R252+UR8], R92 ;  /* 0x0000005cfc007988 */ /* 0x0005e80008000c08 */
[----:B------:R-:W-:Y:S01]  /*c630*/  STS.128 [R252+UR8+0x800], R96 ;  /* 0x00080060fc007988 */ /* 0x000fe20008000c08 */
[----:B--2---:R-:W-:Y:S01]  /*c640*/  IMAD.MOV.U32 R92, RZ, RZ, R239 ;  /* 0x000000ffff5c7224 */ /* 0x004fe200078e00ef */
[----:B------:R-:W-:Y:S01]  /*c650*/  MOV R95, R236 ;  /* 0x000000ec005f7202 */ /* 0x000fe20000000f00 */
[----:B------:R-:W-:Y:S02]  /*c660*/  IMAD.MOV.U32 R93, RZ, RZ, R238 ;  /* 0x000000ffff5d7224 */ /* 0x000fe400078e00ee */
[----:B------:R-:W-:-:S05]  /*c670*/  IMAD.MOV.U32 R94, RZ, RZ, R237 ;  /* 0x000000ffff5e7224 */ /* 0x000fca00078e00ed */
[----:B------:R2:W-:Y:S02]  /*c680*/  STS.128 [R252+UR8+0x1000], R92 ;  /* 0x0010005cfc007988 */ /* 0x0005e40008000c08 */
[----:B--2---:R-:W-:Y:S01]  /*c690*/  IMAD.MOV.U32 R92, RZ, RZ, R159 ;  /* 0x000000ffff5c7224 */ /* 0x004fe200078e009f */
[----:B------:R-:W-:Y:S01]  /*c6a0*/  MOV R95, R156 ;  /* 0x0000009c005f7202 */ /* 0x000fe20000000f00 */
[----:B------:R-:W-:Y:S02]  /*c6b0*/  IMAD.MOV.U32 R93, RZ, RZ, R158 ;  /* 0x000000ffff5d7224 */ /* 0x000fe400078e009e */
[----:B------:R-:W-:-:S05]  /*c6c0*/  IMAD.MOV.U32 R94, RZ, RZ, R157 ;  /* 0x000000ffff5e7224 */ /* 0x000fca00078e009d */
[----:B------:R-:W-:Y:S01]  /*c6d0*/  STS.128 [R252+UR8+0x1800], R92 ;  /* 0x0018005cfc007988 */ /* 0x000fe20008000c08 */
[----:B------:R-:W-:Y:S01]  /*c6e0*/  BAR.SYNC.DEFER_BLOCKING 0x0 ;  /* 0x0000000000007b1d */ /* 0x000fe20000010000 */
[----:B------:R-:W-:Y:S01]  /*c6f0*/  IMAD.MOV.U32 R156, RZ, RZ, R155 ;  /* 0x000000ffff9c7224 */ /* 0x000fe200078e009b */
[----:B------:R-:W-:Y:S01]  /*c700*/  MOV R159, R152 ;  /* 0x00000098009f7202 */ /* 0x000fe20000000f00 */
[----:B------:R-:W-:Y:S02]  /*c710*/  IMAD.MOV.U32 R157, RZ, RZ, R154 ;  /* 0x000000ffff9d7224 */ /* 0x000fe400078e009a */
[----:B------:R-:W-:Y:S02]  /*c720*/  IMAD.MOV.U32 R158, RZ, RZ, R153 ;  /* 0x000000ffff9e7224 */ /* 0x000fe400078e0099 */
[----:B------:R-:W2:Y:S04]  /*c730*/  LDS.128 R152, [R0] ;  /* 0x0000000000987984 */ /* 0x000ea80000000c00 */
[----:B------:R-:W3:Y:S04]  /*c740*/  LDS.128 R116, [R0+0x100] ;  /* 0x0001000000747984 */ /* 0x000ee80000000c00 */
[----:B------:R-:W4:Y:S04]  /*c750*/  LDS.128 R112, [R0+0x200] ;  /* 0x0002000000707984 */ /* 0x000f280000000c00 */
[----:B------:R-:W5:Y:S04]  /*c760*/  LDS.128 R108, [R0+0x300] ;  /* 0x00030000006c7984 */ /* 0x000f680000000c00 */
[----:B------:R-:W5:Y:S04]  /*c770*/  LDS.128 R100, [R0+0x400] ;  /* 0x0004000000647984 */ /* 0x000f680000000c00 */
[----:B------:R-:W5:Y:S04]  /*c780*/  LDS.128 R104, [R0+0x500] ;  /* 0x0005000000687984 */ /* 0x000f680000000c00 */
[----:B------:R-:W5:Y:S04]  /*c790*/  LDS.128 R96, [R0+0x600] ;  /* 0x0006000000607984 */ /* 0x000f680000000c00 */
[----:B------:R-:W5:Y:S01]  /*c7a0*/  LDS.128 R92, [R0+0x700] ;  /* 0x00070000005c7984 */ /* 0x000f620000000c00 */
[----:B------:R-:W-:Y:S06]  /*c7b0*/  BAR.SYNC.DEFER_BLOCKING 0x0 ;  /* 0x0000000000007b1d */ /* 0x000fec0000010000 */
[----:B------:R0:W-:Y:S02]  /*c7c0*/  STS.128 [R2+UR8], R156 ;  /* 0x0000009c02007988 */ /* 0x0001e40008000c08 */
[----:B0-----:R-:W-:Y:S01]  /*c7d0*/  IMAD.MOV.U32 R156, RZ, RZ, R191 ;  /* 0x000000ffff9c7224 */ /* 0x001fe200078e00bf */
[----:B------:R-:W-:Y:S01]  /*c7e0*/  MOV R159, R188 ;  /* 0x000000bc009f7202 */ /* 0x000fe20000000f00 */
[----:B------:R-:W-:-:S02]  /*c7f0*/  IMAD.MOV.U32 R157, RZ, RZ, R190 ;  /* 0x000000ffff9d7224 */ /* 0x000fc400078e00be */
[----:B------:R-:W-:-:S05]  /*c800*/  IMAD.MOV.U32 R158, RZ, RZ, R189 ;  /* 0x000000ffff9e7224 */ /* 0x000fca00078e00bd */
[----:B------:R0:W-:Y:S04]  /*c810*/  STS.128 [R2+UR8+0x800], R156 ;  /* 0x0008009c02007988 */ /* 0x0001e80008000c08 */
[----:B------:R1:W-:Y:S01]  /*c820*/  STS.128 [R2+UR8+0x1000], R160 ;  /* 0x001000a002007988 */ /* 0x0003e20008000c08 */
[----:B0-----:R-:W-:Y:S01]  /*c830*/  IMAD.MOV.U32 R156, RZ, RZ, R187 ;  /* 0x000000ffff9c7224 */ /* 0x001fe200078e00bb */
[----:B------:R-:W-:Y:S01]  /*c840*/  MOV R159, R184 ;  /* 0x000000b8009f7202 */ /* 0x000fe20000000f00 */
[----:B------:R-:W-:Y:S02]  /*c850*/  IMAD.MOV.U32 R157, RZ, RZ, R186 ;  /* 0x000000ffff9d7224 */ /* 0x000fe400078e00ba */
[----:B------:R-:W-:-:S05]  /*c860*/  IMAD.MOV.U32 R158, RZ, RZ, R185 ;  /* 0x000000ffff9e7224 */ /* 0x000fca00078e00b9 */
[----:B------:R0:W-:Y:S01]  /*c870*/  STS.128 [R2+UR8+0x1800], R156 ;  /* 0x0018009c02007988 */ /* 0x0001e20008000c08 */
[----:B-1----:R-:W-:Y:S01]  /*c880*/  IMAD.MOV.U32 R160, RZ, RZ, R179 ;  /* 0x000000ffffa07224 */ /* 0x002fe200078e00b3 */
[----:B------:R-:W-:Y:S01]  /*c890*/  MOV R163, R176 ;  /* 0x000000b000a37202 */ /* 0x000fe20000000f00 */
[----:B------:R-:W-:Y:S02]  /*c8a0*/  IMAD.MOV.U32 R161, RZ, RZ, R178 ;  /* 0x000000ffffa17224 */ /* 0x000fe400078e00b2 */
[----:B------:R-:W-:Y:S02]  /*c8b0*/  IMAD.MOV.U32 R162, RZ, RZ, R177 ;  /* 0x000000ffffa27224 */ /* 0x000fe400078e00b1 */
[----:B0-----:R-:W-:Y:S01]  /*c8c0*/  IMAD.MOV.U32 R156, RZ, RZ, R183 ;  /* 0x000000ffff9c7224 */ /* 0x001fe200078e00b7 */
[----:B------:R-:W-:Y:S01]  /*c8d0*/  MOV R159, R180 ;  /* 0x000000b4009f7202 */ /* 0x000fe20000000f00 */
[----:B------:R-:W-:Y:S02]  /*c8e0*/  IMAD.MOV.U32 R157, RZ, RZ, R182 ;  /* 0x000000ffff9d7224 */ /* 0x000fe400078e00b6 */
[----:B------:R-:W-:-:S05]  /*c8f0*/  IMAD.MOV.U32 R158, RZ, RZ, R181 ;  /* 0x000000ffff9e7224 */ /* 0x000fca00078e00b5 */
[----:B------:R0:W-:Y:S04]  /*c900*/  STS.128 [R252+UR8], R156 ;  /* 0x0000009cfc007988 */ /* 0x0001e80008000c08 */
[----:B------:R-:W-:Y:S04]  /*c910*/  STS.128 [R252+UR8+0x800], R160 ;  /* 0x000800a0fc007988 */ /* 0x000fe80008000c08 */
[----:B------:R-:W-:Y:S01]  /*c920*/  STS.128 [R252+UR8+0x1800], R164 ;  /* 0x001800a4fc007988 */ /* 0x000fe20008000c08 */
[----:B0-----:R-:W-:Y:S01]  /*c930*/  IMAD.MOV.U32 R156, RZ, RZ, R175 ;  /* 0x000000ffff9c7224 */ /* 0x001fe200078e00af */
[----:B------:R-:W-:Y:S01]  /*c940*/  MOV R159, R172 ;  /* 0x000000ac009f7202 */ /* 0x000fe20000000f00 */
[----:B------:R-:W-:-:S02]  /*c950*/  IMAD.MOV.U32 R157, RZ, RZ, R174 ;  /* 0x000000ffff9d7224 */ /* 0x000fc400078e00ae */
[----:B------:R-:W-:-:S05]  /*c960*/  IMAD.MOV.U32 R158, RZ, RZ, R173 ;  /* 0x000000ffff9e7224 */ /* 0x000fca00078e00ad */
[----:B------:R-:W-:Y:S01]  /*c970*/  STS.128 [R252+UR8+0x1000], R156 ;  /* 0x0010009cfc007988 */ /* 0x000fe20008000c08 */
[----:B------:R-:W-:Y:S01]  /*c980*/  BAR.SYNC.DEFER_BLOCKING 0x0 ;  /* 0x0000000000007b1d */ /* 0x000fe20000010000 */
[----:B------:R-:W-:Y:S01]  /*c990*/  IMAD.MOV.U32 R188, RZ, RZ, R171 ;  /* 0x000000ffffbc7224 */ /* 0x000fe200078e00ab */
[----:B------:R-:W-:Y:S01]  /*c9a0*/  MOV R191, R168 ;  /* 0x000000a800bf7202 */ /* 0x000fe20000000f00 */
[----:B------:R-:W-:Y:S02]  /*c9b0*/  IMAD.MOV.U32 R189, RZ, RZ, R170 ;  /* 0x000000ffffbd7224 */ /* 0x000fe400078e00aa */
[----:B------:R-:W-:Y:S01]  /*c9c0*/  IMAD.MOV.U32 R190, RZ, RZ, R169 ;  /* 0x000000ffffbe7224 */ /* 0x000fe200078e00a9 */
[----:B------:R-:W0:Y:S04]  /*c9d0*/  LDS.128 R160, [R0] ;  /* 0x0000000000a07984 */ /* 0x000e280000000c00 */
[----:B------:R-:W1:Y:S04]  /*c9e0*/  LDS.128 R184, [R0+0x100] ;  /* 0x0001000000b87984 */ /* 0x000e680000000c00 */
[----:B------:R-:W1:Y:S04]  /*c9f0*/  LDS.128 R180, [R0+0x200] ;  /* 0x0002000000b47984 */ /* 0x000e680000000c00 */
[----:B------:R-:W1:Y:S04]  /*ca00*/  LDS.128 R176, [R0+0x300] ;  /* 0x0003000000b07984 */ /* 0x000e680000000c00 */
[----:B------:R-:W1:Y:S04]  /*ca10*/  LDS.128 R172, [R0+0x400] ;  /* 0x0004000000ac7984 */ /* 0x000e680000000c00 */
[----:B------:R-:W1:Y:S04]  /*ca20*/  LDS.128 R156, [R0+0x500] ;  /* 0x00050000009c7984 */ /* 0x000e680000000c00 */
[----:B------:R-:W1:Y:S04]  /*ca30*/  LDS.128 R168, [R0+0x600] ;  /* 0x0006000000a87984 */ /* 0x000e680000000c00 */
[----:B------:R-:W1:Y:S01]  /*ca40*/  LDS.128 R164, [R0+0x700] ;  /* 0x0007000000a47984 */ /* 0x000e620000000c00 */
[----:B------:R-:W-:Y:S06]  /*ca50*/  BAR.SYNC.DEFER_BLOCKING 0x0 ;  /* 0x0000000000007b1d */ /* 0x000fec0000010000 */
[----:B------:R2:W-:Y:S02]  /*ca60*/  STS.128 [R2+UR8], R188 ;  /* 0x000000bc02007988 */ /* 0x0005e40008000c08 */
[----:B--2---:R-:W-:Y:S01]  /*ca70*/  IMAD.MOV.U32 R188, RZ, RZ, R219 ;  /* 0x000000ffffbc7224 */ /* 0x004fe200078e00db */
[----:B------:R-:W-:Y:S01]  /*ca80*/  MOV R191, R216 ;  /* 0x000000d800bf7202 */ /* 0x000fe20000000f00 */
[----:B------:R-:W-:-:S02]  /*ca90*/  IMAD.MOV.U32 R189, RZ, RZ, R218 ;  /* 0x000000ffffbd7224 */ /* 0x000fc400078e00da */
[----:B------:R-:W-:-:S05]  /*caa0*/  IMAD.MOV.U32 R190, RZ, RZ, R217 ;  /* 0x000000ffffbe7224 */ /* 0x000fca00078e00d9 */
[----:B------:R2:W-:Y:S04]  /*cab0*/  STS.128 [R2+UR8+0x800], R188 ;  /* 0x000800bc02007988 */ /* 0x0005e80008000c08 */
[----:B------:R3:W-:Y:S01]  /*cac0*/  STS.128 [R2+UR8+0x1000], R192 ;  /* 0x001000c002007988 */ /* 0x0007e20008000c08 */
[----:B--2---:R-:W-:Y:S01]  /*cad0*/  IMAD.MOV.U32 R188, RZ, RZ, R215 ;  /* 0x000000ffffbc7224 */ /* 0x004fe200078e00d7 */
[----:B------:R-:W-:Y:S01]  /*cae0*/  MOV R191, R212 ;  /* 0x000000d400bf7202 */ /* 0x000fe20000000f00 */
[----:B------:R-:W-:Y:S02]  /*caf0*/  IMAD.MOV.U32 R189, RZ, RZ, R214 ;  /* 0x000000ffffbd7224 */ /* 0x000fe400078e00d6 */
[----:B------:R-:W-:-:S05]  /*cb00*/  IMAD.MOV.U32 R190, RZ, RZ, R213 ;  /* 0x000000ffffbe7224 */ /* 0x000fca00078e00d5 */
[----:B------:R2:W-:Y:S01]  /*cb10*/  STS.128 [R2+UR8+0x1800], R188 ;  /* 0x001800bc02007988 */ /* 0x0005e20008000c08 */
[----:B---3--:R-:W-:Y:S01]  /*cb20*/  IMAD.MOV.U32 R192, RZ, RZ, R207 ;  /* 0x000000ffffc07224 */ /* 0x008fe200078e00cf */
[----:B------:R-:W-:Y:S01]  /*cb30*/  MOV R193, R206 ;  /* 0x000000ce00c17202 */ /* 0x000fe20000000f00 */
[----:B------:R-:W-:Y:S02]  /*cb40*/  IMAD.MOV.U32 R194, RZ, RZ, R205 ;  /* 0x000000ffffc27224 */ /* 0x000fe400078e00cd */
[----:B--2---:R-:W-:Y:S01]  /*cb50*/  IMAD.MOV.U32 R188, RZ, RZ, R211 ;  /* 0x000000ffffbc7224 */ /* 0x004fe200078e00d3 */
[----:B------:R-:W-:Y:S01]  /*cb60*/  MOV R190, R209 ;  /* 0x000000d100be7202 */ /* 0x000fe20000000f00 */
[----:B------:R-:W-:Y:S02]  /*cb70*/  IMAD.MOV.U32 R189, RZ, RZ, R210 ;  /* 0x000000ffffbd7224 */ /* 0x000fe400078e00d2 */
[----:B------:R-:W-:-:S05]  /*cb80*/  IMAD.MOV.U32 R191, RZ, RZ, R208 ;  /* 0x000000ffffbf7224 */ /* 0x000fca00078e00d0 */
[----:B------:R2:W-:Y:S01]  /*cb90*/  STS.128 [R252+UR8], R188 ;  /* 0x000000bcfc007988 */ /* 0x0005e20008000c08 */
[----:B------:R-:W-:Y:S01]  /*cba0*/  IMAD.MOV.U32 R195, RZ, RZ, R204 ;  /* 0x000000ffffc37224 */ /* 0x000fe200078e00cc */
[----:B--2---:R-:W-:Y:S01]  /*cbb0*/  MOV R188, R203 ;  /* 0x000000cb00bc7202 */ /* 0x004fe20000000f00 */
[----:B------:R-:W-:Y:S01]  /*cbc0*/  IMAD.MOV.U32 R189, RZ, RZ, R202 ;  /* 0x000000ffffbd7224 */ /* 0x000fe200078e00ca */
[----:B------:R-:W-:Y:S01]  /*cbd0*/  MOV R191, R200 ;  /* 0x000000c800bf7202 */ /* 0x000fe20000000f00 */
[----:B------:R-:W-:-:S05]  /*cbe0*/  IMAD.MOV.U32 R190, RZ, RZ, R201 ;  /* 0x000000ffffbe7224 */ /* 0x000fca00078e00c9 */
[----:B------:R2:W-:Y:S04]  /*cbf0*/  STS.128 [R252+UR8+0x1000], R188 ;  /* 0x001000bcfc007988 */ /* 0x0005e80008000c08 */
[----:B------:R-:W-:Y:S01]  /*cc00*/  STS.128 [R252+UR8+0x800], R192 ;  /* 0x000800c0fc007988 */ /* 0x000fe20008000c08 */
        /* <DEDUP_REMOVED lines=9> */
[----:B------:R-:W-:Y:S01]  /*cca0*/  IMAD.MOV.U32 R239, RZ, RZ, R138 ;  /* 0x000000ffffef7224 */ /* 0x000fe200078e008a */
[----:B------:R-:W-:Y:S01]  /*ccb0*/  MOV R250, R144 ;  /* 0x0000009000fa7202 */ /* 0x000fe20000000f00 */
[----:B------:R-:W-:Y:S01]  /*ccc0*/  IMAD.MOV.U32 R248, RZ, RZ, R128 ;  /* 0x000000fffff87224 */ /* 0x000fe200078e0080 */
[----:B------:R-:W2:Y:S01]  /*ccd0*/  LDL.LU R136, [R1+0x18] ;  /* 0x0000180001887983 */ /* 0x000ea20000300800 */
[----:B------:R-:W-:-:S02]  /*cce0*/  IMAD.MOV.U32 R249, RZ, RZ, R130 ;  /* 0x000000fffff97224 */ /* 0x000fc400078e0082 */
[----:B------:R-:W-:Y:S01]  /*ccf0*/  IMAD.MOV.U32 R251, RZ, RZ, R146 ;  /* 0x000000fffffb7224 */ /* 0x000fe200078e0092 */
[----:B------:R-:W3:Y:S04]  /*cd00*/  LDL.LU R138, [R1+0x10] ;  /* 0x00001000018a7983 */ /* 0x000ee80000300800 */
[----:B------:R-:W4:Y:S04]  /*cd10*/  LDL.LU R140, [R1+0x278] ;  /* 0x00027800018c7983 */ /* 0x000f280000300800 */
[----:B------:R-:W5:Y:S04]  /*cd20*/  LDL.LU R142, [R1+0x270] ;  /* 0x00027000018e7983 */ /* 0x000f680000300800 */
[----:B------:R-:W1:Y:S04]  /*cd30*/  LDS.128 R216, [R0] ;  /* 0x0000000000d87984 */ /* 0x000e680000000c00 */
[----:B------:R-:W1:Y:S04]  /*cd40*/  LDS.128 R212, [R0+0x100] ;  /* 0x0001000000d47984 */ /* 0x000e680000000c00 */
[----:B------:R-:W1:Y:S04]  /*cd50*/  LDS.128 R208, [R0+0x200] ;  /* 0x0002000000d07984 */ /* 0x000e680000000c00 */
[----:B------:R-:W1:Y:S04]  /*cd60*/  LDS.128 R204, [R0+0x300] ;  /* 0x0003000000cc7984 */ /* 0x000e680000000c00 */
[----:B------:R-:W1:Y:S04]  /*cd70*/  LDS.128 R200, [R0+0x400] ;  /* 0x0004000000c87984 */ /* 0x000e680000000c00 */
[----:B------:R-:W1:Y:S04]  /*cd80*/  LDS.128 R196, [R0+0x500] ;  /* 0x0005000000c47984 */ /* 0x000e680000000c00 */
[----:B------:R-:W1:Y:S04]  /*cd90*/  LDS.128 R192, [R0+0x600] ;  /* 0x0006000000c07984 */ /* 0x000e680000000c00 */
[----:B------:R-:W1:Y:S01]  /*cda0*/  LDS.128 R188, [R0+0x700] ;  /* 0x0007000000bc7984 */ /* 0x000e620000000c00 */
[----:B------:R-:W-:Y:S01]  /*cdb0*/  BAR.SYNC.DEFER_BLOCKING 0x0 ;  /* 0x0000000000007b1d */ /* 0x000fe20000010000 */
[----:B------:R-:W-:-:S05]  /*cdc0*/  MOV R120, R121 ;  /* 0x0000007900787202 */ /* 0x000fca0000000f00 */
[----:B------:R-:W5:Y:S04]  /*cdd0*/  LDL.LU R55, [R1+0x280] ;  /* 0x0002800001377983 */ /* 0x000f680000300800 */
[----:B------:R-:W5:Y:S04]  /*cde0*/  LDL.LU R54, [R1+0x288] ;  /* 0x0002880001367983 */ /* 0x000f680000300800 */
[----:B------:R-:W5:Y:S04]  /*cdf0*/  LDL.LU R53, [R1] ;  /* 0x0000000001357983 */ /* 0x000f680000300800 */
[----:B------:R-:W5:Y:S04]  /*ce00*/  LDL.LU R52, [R1+0x8] ;  /* 0x0000080001347983 */ /* 0x000f680000300800 */
[----:B------:R0:W-:Y:S04]  /*ce10*/  STS.128 [R2+UR8], R236 ;  /* 0x000000ec02007988 */ /* 0x0001e80008000c08 */
[----:B------:R-:W-:Y:S04]  /*ce20*/  STS.128 [R2+UR8+0x800], R240 ;  /* 0x000800f002007988 */ /* 0x000fe80008000c08 */
[----:B------:R1:W-:Y:S01]  /*ce30*/  STS.128 [R2+UR8+0x1000], R248 ;  /* 0x001000f802007988 */ /* 0x0003e20008000c08 */
[----:B------:R-:W-:-:S03]  /*ce40*/  IMAD.MOV.U32 R121, RZ, RZ, R123 ;  /* 0x000000ffff797224 */ /* 0x000fc600078e007b */
[----:B------:R-:W5:Y:S01]  /*ce50*/  LDL.LU R59, [R1+0x274] ;  /* 0x00027400013b7983 */ /* 0x000f620000300800 */
[----:B0-----:R-:W-:Y:S01]  /*ce60*/  IMAD.MOV.U32 R236, RZ, RZ, R132 ;  /* 0x000000ffffec7224 */ /* 0x001fe200078e0084 */
[----:B------:R-:W-:Y:S01]  /*ce70*/  MOV R237, R134 ;  /* 0x0000008600ed7202 */ /* 0x000fe20000000f00 */
[----:B------:R-:W-:Y:S01]  /*ce80*/  IMAD.MOV.U32 R238, RZ, RZ, R148 ;  /* 0x000000ffffee7224 */ /* 0x000fe200078e0094 */
[----:B------:R-:W5:Y:S01]  /*ce90*/  LDL.LU R58, [R1+0x27c] ;  /* 0x00027c00013a7983 */ /* 0x000f620000300800 */
[----:B------:R-:W-:Y:S01]  /*cea0*/  IMAD.MOV.U32 R239, RZ, RZ, R150 ;  /* 0x000000ffffef7224 */ /* 0x000fe200078e0096 */
[----:B------:R-:W-:Y:S01]  /*ceb0*/  MOV R123, R139 ;  /* 0x0000008b007b7202 */ /* 0x000fe20000000f00 */
[----:B------:R-:W-:Y:S01]  /*cec0*/  IMAD.MOV.U32 R122, RZ, RZ, R137 ;  /* 0x000000ffff7a7224 */ /* 0x000fe200078e0089 */
[----:B------:R-:W5:Y:S04]  /*ced0*/  LDL.LU R57, [R1+0x14] ;  /* 0x0000140001397983 */ /* 0x000f680000300800 */
[----:B------:R0:W-:Y:S04]  /*cee0*/  STS.128 [R2+UR8+0x1800], R236 ;  /* 0x001800ec02007988 */ /* 0x0001e80008000c08 */
[----:B------:R0:W-:Y:S01]  /*cef0*/  STS.128 [R252+UR8], R120 ;  /* 0x00000078fc007988 */ /* 0x0001e20008000c08 */
[----:B------:R-:W-:-:S03]  /*cf00*/  LOP3.LUT R245, R245, 0x60, RZ, 0xc0, !PT ;  /* 0x00000060f5f57812 */ /* 0x000fc600078ec0ff */
[----:B------:R-:W5:Y:S01]  /*cf10*/  LDL.LU R56, [R1+0x1c] ;  /* 0x00001c0001387983 */ /* 0x000f620000300800 */
[----:B-1----:R-:W-:-:S03]  /*cf20*/  LOP3.LUT R249, R244, 0x1f, RZ, 0xc0, !PT ;  /* 0x0000001ff4f97812 */ /* 0x002fc600078ec0ff */
[----:B------:R-:W5:Y:S01]  /*cf30*/  LDL.LU R247, [R1+0x284] ;  /* 0x0002840001f77983 */ /* 0x000f620000300800 */
[----:B0-----:R-:W0:Y:S03]  /*cf40*/  LDC.64 R2, c[0x0][0x220] ;  /* 0x00008800ff027b82 */ /* 0x001e260000000a00 */
[----:B------:R-:W5:Y:S01]  /*cf50*/  LDL.LU R246, [R1+0x28c] ;  /* 0x00028c0001f67983 */ /* 0x000f620000300800 */
[----:B------:R-:W-:Y:S01]  /*cf60*/  IMAD.MOV.U32 R120, RZ, RZ, R125 ;  /* 0x000000ffff787224 */ /* 0x000fe200078e007d */
[----:B------:R-:W-:Y:S01]  /*cf70*/  MOV R122, R141 ;  /* 0x0000008d007a7202 */ /* 0x000fe20000000f00 */
[----:B------:R-:W-:Y:S02]  /*cf80*/  IMAD.MOV.U32 R121, RZ, RZ, R127 ;  /* 0x000000ffff797224 */ /* 0x000fe400078e007f */
[----:B------:R-:W-:-:S05]  /*cf90*/  IMAD.MOV.U32 R123, RZ, RZ, R143 ;  /* 0x000000ffff7b7224 */ /* 0x000fca00078e008f */
[----:B------:R1:W-:Y:S02]  /*cfa0*/  STS.128 [R252+UR8+0x800], R120 ;  /* 0x00080078fc007988 */ /* 0x0003e40008000c08 */
[----:B-1----:R-:W-:Y:S01]  /*cfb0*/  MOV R120, R133 ;  /* 0x0000008500787202 */ /* 0x002fe20000000f00 */
[----:B------:R-:W-:Y:S01]  /*cfc0*/  IMAD.MOV.U32 R121, RZ, RZ, R135 ;  /* 0x000000ffff797224 */ /* 0x000fe200078e0087 */
[----:B------:R-:W-:Y:S01]  /*cfd0*/  MOV R123, R151 ;  /* 0x00000097007b7202 */ /* 0x000fe20000000f00 */
[----:B------:R-:W-:-:S05]  /*cfe0*/  IMAD.MOV.U32 R122, RZ, RZ, R149 ;  /* 0x000000ffff7a7224 */ /* 0x000fca00078e0095 */
[----:B------:R0:W-:Y:S02]  /*cff0*/  STS.128 [R252+UR8+0x1800], R120 ;  /* 0x00180078fc007988 */ /* 0x0001e40008000c08 */
[----:B0-----:R-:W-:Y:S02]  /*d000*/  LEA R122, P0, R245, R2, 0x5 ;  /* 0x00000002f57a7211 */ /* 0x001fe400078028ff */
[----:B------:R-:W-:Y:S01]  /*d010*/  LOP3.LUT R120, R244, 0x60, RZ, 0xc0, !PT ;  /* 0x00000060f4787812 */ /* 0x000fe200078ec0ff */
[----:B------:R-:W5:Y:S01]  /*d020*/  LDL.LU R245, [R1+0x4] ;  /* 0x0000040001f57983 */ /* 0x000f620000300800 */
[----:B------:R-:W-:-:S03]  /*d030*/  SHF.R.U32.HI R121, RZ, 0x5, R244 ;  /* 0x00000005ff797819 */ /* 0x000fc600000116f4 */
[----:B------:R-:W5:Y:S01]  /*d040*/  LDL.LU R244, [R1+0xc] ;  /* 0x00000c0001f47983 */ /* 0x000f620000300800 */
[----:B------:R-:W-:Y:S01]  /*d050*/  IMAD.MOV.U32 R124, RZ, RZ, R129 ;  /* 0x000000ffff7c7224 */ /* 0x000fe200078e0081 */
[----:B------:R-:W-:Y:S01]  /*d060*/  MOV R125, R131 ;  /* 0x00000083007d7202 */ /* 0x000fe20000000f00 */
[----:B------:R-:W-:Y:S02]  /*d070*/  IMAD.MOV.U32 R126, RZ, RZ, R145 ;  /* 0x000000ffff7e7224 */ /* 0x000fe400078e0091 */
[----:B------:R-:W-:-:S05]  /*d080*/  IMAD.MOV.U32 R127, RZ, RZ, R147 ;  /* 0x000000ffff7f7224 */ /* 0x000fca00078e0093 */
[----:B------:R0:W-:Y:S01]  /*d090*/  STS.128 [R252+UR8+0x1000], R124 ;  /* 0x0010007cfc007988 */ /* 0x0001e20008000c08 */
[----:B------:R-:W-:-:S05]  /*d0a0*/  IMAD.SHL.U32 R120, R120, 0x8, RZ ;  /* 0x0000000878787824 */ /* 0x000fca00078e00ff */
[----:B------:R-:W-:Y:S02]  /*d0b0*/  LEA.HI.X R123, R120, R3, RZ, 0x2, P0 ;  /* 0x00000003787b7211 */ /* 0x000fe400000f14ff */
[----:B------:R-:W-:Y:S01]  /*d0c0*/  SGXT.U32 R120, R121, 0x2 ;  /* 0x000000027978781a */ /* 0x000fe20000000000 */
[----:B0-----:R-:W-:Y:S01]  /*d0d0*/  IMAD.WIDE.U32 R124, R249, 0x4, R122 ;  /* 0x00000004f97c7825 */ /* 0x001fe200078e007a */
[----:B------:R-:W-:Y:S02]  /*d0e0*/  BAR.SYNC.DEFER_BLOCKING 0x0 ;  /* 0x0000000000007b1d */ /* 0x000fe40000010000 */
[C---:B------:R-:W-:Y:S02]  /*d0f0*/  LOP3.LUT R122, R120.reuse, 0x4, RZ, 0xfc, !PT ;  /* 0x00000004787a7812 */ /* 0x040fe400078efcff */
[----:B------:R-:W-:-:S03]  /*d100*/  LOP3.LUT R126, R120, 0x8, RZ, 0xfc, !PT ;  /* 0x00000008787e7812 */ /* 0x000fc600078efcff */
[C---:B------:R-:W-:Y:S01]  /*d110*/  IMAD.SHL.U32 R121, R122.reuse, 0x100, RZ ;  /* 0x000001007a797824 */ /* 0x040fe200078e00ff */
[----:B------:R-:W-:-:S04]  /*d120*/  LEA R122, P0, R122, R2, 0xa ;  /* 0x000000027a7a7211 */ /* 0x000fc800078050ff */
[----:B------:R-:W-:Y:S01]  /*d130*/  LEA.HI.X R123, R121, R3, RZ, 0x2, P0 ;  /* 0x00000003797b7211 */ /* 0x000fe200000f14ff */
[----:B------:R0:W-:Y:S02]  /*d140*/  STG.E desc[UR10][R124.64+0x200], R32 ;  /* 0x000200207c007986 */ /* 0x0001e4000c10190a */
[----:B------:R-:W-:Y:S01]  /*d150*/  IMAD.WIDE.U32 R122, R249, 0x4, R122 ;  /* 0x00000004f97a7825 */ /* 0x000fe200078e007a */
[C---:B0-----:R-:W-:Y:S02]  /*d160*/  SHF.L.U32 R32, R126.reuse, 0x8, RZ ;  /* 0x000000087e207819 */ /* 0x041fe400000006ff */
[----:B------:R-:W-:-:S04]  /*d170*/  LEA R126, P0, R126, R2, 0xa ;  /* 0x000000027e7e7211 */ /* 0x000fc800078050ff */
[----:B------:R-:W-:Y:S01]  /*d180*/  LEA.HI.X R127, R32, R3, RZ, 0x2, P0 ;  /* 0x00000003207f7211 */ /* 0x000fe200000f14ff */
[----:B------:R-:W-:Y:S04]  /*d190*/  STG.E desc[UR10][R124.64+0x280], R34 ;  /* 0x000280227c007986 */ /* 0x000fe8000c10190a */
[----:B------:R-:W-:Y:S04]  /*d1a0*/  STG.E desc[UR10][R124.64+0x300], R152 ;  /* 0x000300987c007986 */ /* 0x000fe8000c10190a */
[----:B------:R-:W-:Y:S04]  /*d1b0*/  STG.E desc[UR10][R124.64+0x380], R154 ;  /* 0x0003809a7c007986 */ /* 0x000fe8000c10190a */
[----:B--2---:R-:W-:Y:S04]  /*d1c0*/  STG.E desc[UR10][R124.64+0x180], R136 ;  /* 0x000180887c007986 */ /* 0x004fe8000c10190a */
[----:B---3--:R-:W-:Y:S04]  /*d1d0*/  STG.E desc[UR10][R124.64+0x100], R138 ;  /* 0x0001008a7c007986 */ /* 0x008fe8000c10190a */
[----:B----4-:R-:W-:Y:S04]  /*d1e0*/  STG.E desc[UR10][R124.64+0x80], R140 ;  /* 0x0000808c7c007986 */ /* 0x010fe8000c10190a */
[----:B-----5:R0:W-:Y:S04]  /*d1f0*/  STG.E desc[UR10][R124.64], R142 ;  /* 0x0000008e7c007986 */ /* 0x0201e8000c10190a */
[----:B------:R-:W-:Y:S04]  /*d200*/  STG.E desc[UR10][R122.64+0x200], R28 ;  /* 0x0002001c7a007986 */ /* 0x000fe8000c10190a */
[----:B------:R1:W-:Y:S01]  /*d210*/  STG.E desc[UR10][R122.64+0x280], R30 ;  /* 0x0002801e7a007986 */ /* 0x0003e2000c10190a */
[----:B0-----:R-:W-:-:S03]  /*d220*/  IMAD.WIDE.U32 R124, R249, 0x4, R126 ;  /* 0x00000004f97c7825 */ /* 0x001fc600078e007e */
[----:B------:R-:W-:Y:S04]  /*d230*/  STG.E desc[UR10][R122.64+0x300], R116 ;  /* 0x000300747a007986 */ /* 0x000fe8000c10190a */
[----:B------:R-:W-:Y:S01]  /*d240*/  STG.E desc[UR10][R122.64+0x380], R118 ;  /* 0x000380767a007986 */ /* 0x000fe2000c10190a */
[----:B-1----:R-:W-:-:S04]  /*d250*/  LOP3.LUT R30, R120, 0xc, RZ, 0xfc, !PT ;  /* 0x0000000c781e7812 */ /* 0x002fc800078efcff */
[C---:B------:R-:W-:Y:S01]  /*d260*/  LEA R126, P0, R30.reuse, R2, 0xa ;  /* 0x000000021e7e7211 */ /* 0x040fe200078050ff */
[----:B------:R-:W-:-:S05]  /*d270*/  IMAD.SHL.U32 R28, R30, 0x100, RZ ;  /* 0x000001001e1c7824 */ /* 0x000fca00078e00ff */
[----:B------:R-:W-:Y:S01]  /*d280*/  LEA.HI.X R127, R28, R3, RZ, 0x2, P0 ;  /* 0x000000031c7f7211 */ /* 0x000fe200000f14ff */
[----:B------:R-:W-:Y:S04]  /*d290*/  STG.E desc[UR10][R122.64], R55 ;  /* 0x000000377a007986 */ /* 0x000fe8000c10190a */
[----:B------:R-:W-:Y:S04]  /*d2a0*/  STG.E desc[UR10][R122.64+0x80], R54 ;  /* 0x000080367a007986 */ /* 0x000fe8000c10190a */
[----:B------:R-:W-:Y:S04]  /*d2b0*/  STG.E desc[UR10][R122.64+0x100], R53 ;  /* 0x000100357a007986 */ /* 0x000fe8000c10190a */
[----:B------:R-:W-:Y:S04]  /*d2c0*/  STG.E desc[UR10][R122.64+0x180], R52 ;  /* 0x000180347a007986 */ /* 0x000fe8000c10190a */
[----:B------:R0:W-:Y:S04]  /*d2d0*/  STG.E desc[UR10][R124.64], R59 ;  /* 0x0000003b7c007986 */ /* 0x0001e8000c10190a */
[----:B------:R1:W-:Y:S04]  /*d2e0*/  STG.E desc[UR10][R124.64+0x80], R58 ;  /* 0x0000803a7c007986 */ /* 0x0003e8000c10190a */
[----:B0-----:R-:W2:Y:S04]  /*d2f0*/  LDL.LU R59, [R1+0x290] ;  /* 0x00029000013b7983 */ /* 0x001ea80000300800 */
[----:B-1----:R-:W3:Y:S04]  /*d300*/  LDL.LU R58, [R1+0x298] ;  /* 0x00029800013a7983 */ /* 0x002ee80000300800 */
[----:B------:R0:W-:Y:S04]  /*d310*/  STG.E desc[UR10][R124.64+0x200], R33 ;  /* 0x000200217c007986 */ /* 0x0001e8000c10190a */
[----:B------:R1:W-:Y:S04]  /*d320*/  STG.E desc[UR10][R124.64+0x100], R57 ;  /* 0x000100397c007986 */ /* 0x0003e8000c10190a */
[----:B------:R4:W-:Y:S01]  /*d330*/  STG.E desc[UR10][R124.64+0x180], R56 ;  /* 0x000180387c007986 */ /* 0x0009e2000c10190a */
[----:B0-----:R-:W-:-:S03]  /*d340*/  IMAD.WIDE.U32 R32, R249, 0x4, R126 ;  /* 0x00000004f9207825 */ /* 0x001fc600078e007e */
[----:B------:R-:W-:Y:S04]  /*d350*/  STG.E desc[UR10][R124.64+0x280], R35 ;  /* 0x000280237c007986 */ /* 0x000fe8000c10190a */
[----:B-1----:R-:W5:Y:S04]  /*d360*/  LDL.LU R57, [R1+0x2b0] ;  /* 0x0002b00001397983 */ /* 0x002f680000300800 */
[----:B----4-:R-:W4:Y:S04]  /*d370*/  LDL.LU R56, [R1+0x2b8] ;  /* 0x0002b80001387983 */ /* 0x010f280000300800 */
[----:B------:R-:W-:Y:S04]  /*d380*/  STG.E desc[UR10][R124.64+0x300], R153 ;  /* 0x000300997c007986 */ /* 0x000fe8000c10190a */
[----:B------:R-:W-:Y:S04]  /*d390*/  STG.E desc[UR10][R124.64+0x380], R155 ;  /* 0x0003809b7c007986 */ /* 0x000fe8000c10190a */
[----:B------:R0:W-:Y:S04]  /*d3a0*/  STG.E desc[UR10][R32.64], R247 ;  /* 0x000000f720007986 */ /* 0x0001e8000c10190a */
[----:B------:R1:W-:Y:S04]  /*d3b0*/  STG.E desc[UR10][R32.64+0x80], R246 ;  /* 0x000080f620007986 */ /* 0x0003e8000c10190a */
[----:B0-----:R-:W4:Y:S04]  /*d3c0*/  LDL.LU R247, [R1+0x294] ;  /* 0x0002940001f77983 */ /* 0x001f280000300800 */
[----:B-1----:R-:W4:Y:S04]  /*d3d0*/  LDL.LU R246, [R1+0x29c] ;  /* 0x00029c0001f67983 */ /* 0x002f280000300800 */
[----:B------:R0:W-:Y:S04]  /*d3e0*/  STG.E desc[UR10][R32.64+0x100], R245 ;  /* 0x000100f520007986 */ /* 0x0001e8000c10190a */
[----:B------:R1:W-:Y:S04]  /*d3f0*/  STG.E desc[UR10][R32.64+0x180], R244 ;  /* 0x000180f420007986 */ /* 0x0003e8000c10190a */
[----:B0-----:R-:W4:Y:S04]  /*d400*/  LDL.LU R245, [R1+0x2b4] ;  /* 0x0002b40001f57983 */ /* 0x001f280000300800 */
[----:B-1----:R-:W4:Y:S01]  /*d410*/  LDL.LU R244, [R1+0x2bc] ;  /* 0x0002bc0001f47983 */ /* 0x002f220000300800 */
[----:B------:R-:W-:-:S02]  /*d420*/  LOP3.LUT R122, R120, 0x10, RZ, 0xfc, !PT ;  /* 0x00000010787a7812 */ /* 0x000fc400078efcff */
[----:B------:R-:W-:-:S03]  /*d430*/  LOP3.LUT R34, R120, 0x14, RZ, 0xfc, !PT ;  /* 0x0000001478227812 */ /* 0x000fc600078efcff */
[C---:B------:R-:W-:Y:S01]  /*d440*/  IMAD.SHL.U32 R28, R122.reuse, 0x100, RZ ;  /* 0x000001007a1c7824 */ /* 0x040fe200078e00ff */
[-C--:B------:R-:W-:Y:S02]  /*d450*/  LEA R122, P0, R122, R2.reuse, 0xa ;  /* 0x000000027a7a7211 */ /* 0x080fe400078050ff */
[----:B------:R-:W-:Y:S02]  /*d460*/  SHF.L.U32 R30, R34, 0x8, RZ ;  /* 0x00000008221e7819 */ /* 0x000fe400000006ff */
[-C--:B------:R-:W-:Y:S02]  /*d470*/  LEA.HI.X R123, R28, R3.reuse, RZ, 0x2, P0 ;  /* 0x000000031c7b7211 */ /* 0x080fe400000f14ff */
[----:B------:R-:W-:Y:S01]  /*d480*/  LEA R34, P0, R34, R2, 0xa ;  /* 0x0000000222227211 */ /* 0x000fe200078050ff */
[----:B------:R0:W-:Y:S03]  /*d490*/  STG.E desc[UR10][R32.64+0x200], R29 ;  /* 0x0002001d20007986 */ /* 0x0001e6000c10190a */
[----:B------:R-:W-:Y:S01]  /*d4a0*/  LEA.HI.X R35, R30, R3, RZ, 0x2, P0 ;  /* 0x000000031e237211 */ /* 0x000fe200000f14ff */
[----:B------:R1:W-:Y:S04]  /*d4b0*/  STG.E desc[UR10][R32.64+0x280], R31 ;  /* 0x0002801f20007986 */ /* 0x0003e8000c10190a */
[----:B------:R-:W-:Y:S01]  /*d4c0*/  STG.E desc[UR10][R32.64+0x300], R117 ;  /* 0x0003007520007986 */ /* 0x000fe2000c10190a */
[----:B0-----:R-:W-:-:S03]  /*d4d0*/  IMAD.WIDE.U32 R28, R249, 0x4, R122 ;  /* 0x00000004f91c7825 */ /* 0x001fc600078e007a */
[----:B------:R0:W-:Y:S01]  /*d4e0*/  STG.E desc[UR10][R32.64+0x380], R119 ;  /* 0x0003807720007986 */ /* 0x0001e2000c10190a */
[----:B-1----:R-:W-:-:S03]  /*d4f0*/  IMAD.WIDE.U32 R30, R249, 0x4, R34 ;  /* 0x00000004f91e7825 */ /* 0x002fc600078e0022 */
[----:B------:R1:W-:Y:S01]  /*d500*/  STG.E desc[UR10][R28.64+0x200], R24 ;  /* 0x000200181c007986 */ /* 0x0003e2000c10190a */
[----:B0-----:R-:W-:-:S03]  /*d510*/  LOP3.LUT R32, R120, 0x18, RZ, 0xfc, !PT ;  /* 0x0000001878207812 */ /* 0x001fc600078efcff */
[----:B------:R-:W-:Y:S02]  /*d520*/  STG.E desc[UR10][R28.64+0x100], R232 ;  /* 0x000100e81c007986 */ /* 0x000fe4000c10190a */
[C---:B-1----:R-:W-:Y:S01]  /*d530*/  IMAD.SHL.U32 R24, R32.reuse, 0x100, RZ ;  /* 0x0000010020187824 */ /* 0x042fe200078e00ff */
[----:B------:R-:W-:Y:S01]  /*d540*/  LEA R32, P0, R32, R2, 0xa ;  /* 0x0000000220207211 */ /* 0x000fe200078050ff */
[----:B------:R-:W-:Y:S04]  /*d550*/  STG.E desc[UR10][R28.64+0x180], R234 ;  /* 0x000180ea1c007986 */ /* 0x000fe8000c10190a */
[----:B------:R-:W-:Y:S01]  /*d560*/  STG.E desc[UR10][R28.64+0x280], R26 ;  /* 0x0002801a1c007986 */ /* 0x000fe2000c10190a */
[----:B------:R-:W-:-:S03]  /*d570*/  LEA.HI.X R33, R24, R3, RZ, 0x2, P0 ;  /* 0x0000000318217211 */ /* 0x000fc600000f14ff */
[----:B------:R-:W-:Y:S04]  /*d580*/  STG.E desc[UR10][R28.64+0x300], R112 ;  /* 0x000300701c007986 */ /* 0x000fe8000c10190a */
[----:B------:R-:W-:Y:S04]  /*d590*/  STG.E desc[UR10][R28.64+0x380], R114 ;  /* 0x000380721c007986 */ /* 0x000fe8000c10190a */
[----:B--2---:R0:W-:Y:S04]  /*d5a0*/  STG.E desc[UR10][R28.64], R59 ;  /* 0x0000003b1c007986 */ /* 0x0041e8000c10190a */
[----:B---3--:R1:W-:Y:S04]  /*d5b0*/  STG.E desc[UR10][R28.64+0x80], R58 ;  /* 0x0000803a1c007986 */ /* 0x0083e8000c10190a */
[----:B------:R2:W-:Y:S04]  /*d5c0*/  STG.E desc[UR10][R30.64+0x280], R14 ;  /* 0x0002800e1e007986 */ /* 0x0005e8000c10190a */
[----:B0-----:R-:W3:Y:S04]  /*d5d0*/  LDL.LU R59, [R1+0x2c0] ;  /* 0x0002c000013b7983 */ /* 0x001ee80000300800 */
[----:B-1----:R-:W3:Y:S01]  /*d5e0*/  LDL.LU R58, [R1+0x2c8] ;  /* 0x0002c800013a7983 */ /* 0x002ee20000300800 */
[----:B--2---:R-:W-:-:S03]  /*d5f0*/  LOP3.LUT R14, R120, 0x1c, RZ, 0xfc, !PT ;  /* 0x0000001c780e7812 */ /* 0x004fc600078efcff */
[----:B------:R0:W-:Y:S01]  /*d600*/  STG.E desc[UR10][R30.64+0x200], R12 ;  /* 0x0002000c1e007986 */ /* 0x0001e2000c10190a */
[----:B------:R-:W-:Y:S01]  /*d610*/  IMAD.WIDE.U32 R28, R249, 0x4, R32 ;  /* 0x00000004f91c7825 */ /* 0x000fe200078e0020 */
[C---:B------:R-:W-:Y:S02]  /*d620*/  LEA R32, P0, R14.reuse, R2, 0xa ;  /* 0x000000020e207211 */ /* 0x040fe400078050ff */
[----:B-----5:R1:W-:Y:S01]  /*d630*/  STG.E desc[UR10][R30.64], R57 ;  /* 0x000000391e007986 */ /* 0x0203e2000c10190a */
[----:B0-----:R-:W-:-:S03]  /*d640*/  IMAD.SHL.U32 R12, R14, 0x100, RZ ;  /* 0x000001000e0c7824 */ /* 0x001fc600078e00ff */
[----:B----4-:R-:W-:Y:S02]  /*d650*/  STG.E desc[UR10][R30.64+0x80], R56 ;  /* 0x000080381e007986 */ /* 0x010fe4000c10190a */
[----:B------:R-:W-:Y:S02]  /*d660*/  LEA.HI.X R33, R12, R3, RZ, 0x2, P0 ;  /* 0x000000030c217211 */ /* 0x000fe400000f14ff */
[----:B------:R-:W-:Y:S04]  /*d670*/  STG.E desc[UR10][R30.64+0x100], R228 ;  /* 0x000100e41e007986 */ /* 0x000fe8000c10190a */
[----:B------:R-:W-:Y:S04]  /*d680*/  STG.E desc[UR10][R30.64+0x180], R230 ;  /* 0x000180e61e007986 */ /* 0x000fe8000c10190a */
[----:B------:R-:W-:Y:S04]  /*d690*/  STG.E desc[UR10][R30.64+0x300], R108 ;  /* 0x0003006c1e007986 */ /* 0x000fe8000c10190a */
[----:B------:R-:W-:Y:S04]  /*d6a0*/  STG.E desc[UR10][R30.64+0x380], R110 ;  /* 0x0003806e1e007986 */ /* 0x000fe8000c10190a */
[----:B------:R0:W-:Y:S04]  /*d6b0*/  STG.E desc[UR10][R28.64+0x200], R25 ;  /* 0x000200191c007986 */ /* 0x0001e8000c10190a */
[----:B-1----:R-:W2:Y:S04]  /*d6c0*/  LDL.LU R57, [R1+0x2a0] ;  /* 0x0002a00001397983 */ /* 0x002ea80000300800 */
[----:B------:R1:W-:Y:S01]  /*d6d0*/  STG.E desc[UR10][R28.64], R247 ;  /* 0x000000f71c007986 */ /* 0x0003e2000c10190a */
[----:B0-----:R-:W-:-:S03]  /*d6e0*/  IMAD.WIDE.U32 R24, R249, 0x4, R32 ;  /* 0x00000004f9187825 */ /* 0x001fc600078e0020 */
[----:B------:R-:W4:Y:S04]  /*d6f0*/  LDL.LU R56, [R1+0x2a8] ;  /* 0x0002a80001387983 */ /* 0x000f280000300800 */
[----:B------:R0:W-:Y:S04]  /*d700*/  STG.E desc[UR10][R28.64+0x80], R246 ;  /* 0x000080f61c007986 */ /* 0x0001e8000c10190a */
[----:B-1----:R-:W5:Y:S04]  /*d710*/  LDL.LU R247, [R1+0x2c4] ;  /* 0x0002c40001f77983 */ /* 0x002f680000300800 */
[----:B------:R-:W-:Y:S04]  /*d720*/  STG.E desc[UR10][R28.64+0x100], R233 ;  /* 0x000100e91c007986 */ /* 0x000fe8000c10190a */
[----:B------:R-:W-:Y:S04]  /*d730*/  STG.E desc[UR10][R28.64+0x180], R235 ;  /* 0x000180eb1c007986 */ /* 0x000fe8000c10190a */
[----:B------:R-:W-:Y:S04]  /*d740*/  STG.E desc[UR10][R28.64+0x280], R27 ;  /* 0x0002801b1c007986 */ /* 0x000fe8000c10190a */
[----:B------:R-:W-:Y:S04]  /*d750*/  STG.E desc[UR10][R28.64+0x300], R113 ;  /* 0x000300711c007986 */ /* 0x000fe8000c10190a */
[----:B------:R-:W-:Y:S04]  /*d760*/  STG.E desc[UR10][R28.64+0x380], R115 ;  /* 0x000380731c007986 */ /* 0x000fe8000c10190a */
[----:B0-----:R-:W5:Y:S04]  /*d770*/  LDL.LU R246, [R1+0x2cc] ;  /* 0x0002cc0001f67983 */ /* 0x001f680000300800 */
[----:B------:R0:W-:Y:S04]  /*d780*/  STG.E desc[UR10][R24.64], R245 ;  /* 0x000000f518007986 */ /* 0x0001e8000c10190a */
[----:B------:R1:W-:Y:S04]  /*d790*/  STG.E desc[UR10][R24.64+0x80], R244 ;  /* 0x000080f418007986 */ /* 0x0003e8000c10190a */
[----:B0-----:R-:W5:Y:S04]  /*d7a0*/  LDL.LU R245, [R1+0x2a4] ;  /* 0x0002a40001f57983 */ /* 0x001f680000300800 */
[----:B-1----:R-:W5:Y:S01]  /*d7b0*/  LDL.LU R244, [R1+0x2ac] ;  /* 0x0002ac0001f47983 */ /* 0x002f620000300800 */
[----:B------:R-:W-:-:S02]  /*d7c0*/  LOP3.LUT R30, R120, 0x20, RZ, 0xfc, !PT ;  /* 0x00000020781e7812 */ /* 0x000fc400078efcff */
[----:B------:R-:W-:Y:S02]  /*d7d0*/  LOP3.LUT R26, R120, 0x24, RZ, 0xfc, !PT ;  /* 0x00000024781a7812 */ /* 0x000fe400078efcff */
[C---:B------:R-:W-:Y:S02]  /*d7e0*/  SHF.L.U32 R12, R30.reuse, 0x8, RZ ;  /* 0x000000081e0c7819 */ /* 0x040fe400000006ff */
[----:B------:R-:W-:Y:S01]  /*d7f0*/  LEA R30, P0, R30, R2, 0xa ;  /* 0x000000021e1e7211 */ /* 0x000fe200078050ff */
[----:B------:R-:W-:-:S03]  /*d800*/  IMAD.SHL.U32 R14, R26, 0x100, RZ ;  /* 0x000001001a0e7824 */ /* 0x000fc600078e00ff */
[-C--:B------:R-:W-:Y:S02]  /*d810*/  LEA.HI.X R31, R12, R3.reuse, RZ, 0x2, P0 ;  /* 0x000000030c1f7211 */ /* 0x080fe400000f14ff */
[----:B------:R-:W-:Y:S01]  /*d820*/  LEA R26, P0, R26, R2, 0xa ;  /* 0x000000021a1a7211 */ /* 0x000fe200078050ff */
[----:B------:R0:W-:Y:S03]  /*d830*/  STG.E desc[UR10][R24.64+0x200], R13 ;  /* 0x0002000d18007986 */ /* 0x0001e6000c10190a */
[----:B------:R-:W-:Y:S01]  /*d840*/  LEA.HI.X R27, R14, R3, RZ, 0x2, P0 ;  /* 0x000000030e1b7211 */ /* 0x000fe200000f14ff */
[----:B------:R-:W-:Y:S04]  /*d850*/  STG.E desc[UR10][R24.64+0x100], R229 ;  /* 0x000100e518007986 */ /* 0x000fe8000c10190a */
[----:B------:R-:W-:Y:S04]  /*d860*/  STG.E desc[UR10][R24.64+0x180], R231 ;  /* 0x000180e718007986 */ /* 0x000fe8000c10190a */
[----:B------:R1:W-:Y:S01]  /*d870*/  STG.E desc[UR10][R24.64+0x280], R15 ;  /* 0x0002800f18007986 */ /* 0x0003e2000c10190a */
[----:B0-----:R-:W-:-:S03]  /*d880*/  IMAD.WIDE.U32 R12, R249, 0x4, R30 ;  /* 0x00000004f90c7825 */ /* 0x001fc600078e001e */
[----:B------:R-:W-:Y:S04]  /*d890*/  STG.E desc[UR10][R24.64+0x300], R109 ;  /* 0x0003006d18007986 */ /* 0x000fe8000c10190a */
[----:B------:R0:W-:Y:S04]  /*d8a0*/  STG.E desc[UR10][R24.64+0x380], R111 ;  /* 0x0003806f18007986 */ /* 0x0001e8000c10190a */
[----:B------:R0:W-:Y:S01]  /*d8b0*/  STG.E desc[UR10][R12.64+0x200], R8 ;  /* 0x000200080c007986 */ /* 0x0001e2000c10190a */
[----:B-1----:R-:W-:Y:S01]  /*d8c0*/  IMAD.WIDE.U32 R14, R249, 0x4, R26 ;  /* 0x00000004f90e7825 */ /* 0x002fe200078e001a */
[----:B0-----:R-:W-:-:S02]  /*d8d0*/  LOP3.LUT R24, R120, 0x28, RZ, 0xfc, !PT ;  /* 0x0000002878187812 */ /* 0x001fc400078efcff */
[----:B------:R-:W-:Y:S04]  /*d8e0*/  STG.E desc[UR10][R12.64+0x100], R224 ;  /* 0x000100e00c007986 */ /* 0x000fe8000c10190a */
[----:B------:R-:W-:Y:S01]  /*d8f0*/  STG.E desc[UR10][R12.64+0x180], R226 ;  /* 0x000180e20c007986 */ /* 0x000fe2000c10190a */
[C---:B------:R-:W-:Y:S01]  /*d900*/  IMAD.SHL.U32 R8, R24.reuse, 0x100, RZ ;  /* 0x0000010018087824 */ /* 0x040fe200078e00ff */
[----:B------:R-:W-:Y:S02]  /*d910*/  LEA R24, P0, R24, R2, 0xa ;  /* 0x0000000218187211 */ /* 0x000fe400078050ff */
[----:B------:R0:W-:Y:S04]  /*d920*/  STG.E desc[UR10][R12.64+0x280], R10 ;  /* 0x0002800a0c007986 */ /* 0x0001e8000c10190a */
[----:B------:R1:W-:Y:S04]  /*d930*/  STG.E desc[UR10][R12.64+0x300], R100 ;  /* 0x000300640c007986 */ /* 0x0003e8000c10190a */
[----:B------:R1:W-:Y:S01]  /*d940*/  STG.E desc[UR10][R12.64+0x380], R102 ;  /* 0x000380660c007986 */ /* 0x0003e2000c10190a */
[----:B------:R-:W-:-:S02]  /*d950*/  LEA.HI.X R25, R8, R3, RZ, 0x2, P0 ;  /* 0x0000000308197211 */ /* 0x000fc400000f14ff */
[C---:B------:R-:W-:Y:S01]  /*d960*/  LOP3.LUT R128, R120.reuse, 0x30, RZ, 0xfc, !PT ;  /* 0x0000003078807812 */ /* 0x040fe200078efcff */
[----:B------:R-:W-:Y:S01]  /*d970*/  IMAD.WIDE.U32 R24, R249, 0x4, R24 ;  /* 0x00000004f9187825 */ /* 0x000fe200078e0018 */
[C---:B------:R-:W-:Y:S02]  /*d980*/  LOP3.LUT R130, R120.reuse, 0x34, RZ, 0xfc, !PT ;  /* 0x0000003478827812 */ /* 0x040fe400078efcff */
[C---:B------:R-:W-:Y:S02]  /*d990*/  LOP3.LUT R132, R120.reuse, 0x38, RZ, 0xfc, !PT ;  /* 0x0000003878847812 */ /* 0x040fe400078efcff */
[C---:B------:R-:W-:Y:S02]  /*d9a0*/  LOP3.LUT R136, R120.reuse, 0x40, RZ, 0xfc, !PT ;  /* 0x0000004078887812 */ /* 0x040fe400078efcff */
[C---:B------:R-:W-:Y:S02]  /*d9b0*/  LOP3.LUT R134, R120.reuse, 0x3c, RZ, 0xfc, !PT ;  /* 0x0000003c78867812 */ /* 0x040fe400078efcff */
[----:B------:R-:W-:-:S02]  /*d9c0*/  LOP3.LUT R140, R120, 0x48, RZ, 0xfc, !PT ;  /* 0x00000048788c7812 */ /* 0x000fc400078efcff */
[C---:B------:R-:W-:Y:S02]  /*d9d0*/  LOP3.LUT R142, R120.reuse, 0x4c, RZ, 0xfc, !PT ;  /* 0x0000004c788e7812 */ /* 0x040fe400078efcff */
[C---:B------:R-:W-:Y:S02]  /*d9e0*/  LOP3.LUT R146, R120.reuse, 0x54, RZ, 0xfc, !PT ;  /* 0x0000005478927812 */ /* 0x040fe400078efcff */
[C---:B------:R-:W-:Y:S02]  /*d9f0*/  LOP3.LUT R138, R120.reuse, 0x44, RZ, 0xfc, !PT ;  /* 0x00000044788a7812 */ /* 0x040fe400078efcff */
[C---:B------:R-:W-:Y:S02]  /*da00*/  LOP3.LUT R144, R120.reuse, 0x50, RZ, 0xfc, !PT ;  /* 0x0000005078907812 */ /* 0x040fe400078efcff */
[C---:B------:R-:W-:Y:S02]  /*da10*/  LOP3.LUT R148, R120.reuse, 0x58, RZ, 0xfc, !PT ;  /* 0x0000005878947812 */ /* 0x040fe400078efcff */
[----:B------:R-:W-:Y:S01]  /*da20*/  LOP3.LUT R150, R120, 0x5c, RZ, 0xfc, !PT ;  /* 0x0000005c78967812 */ /* 0x000fe200078efcff */
[----:B------:R-:W-:Y:S01]  /*da30*/  IMAD.SHL.U32 R27, R142, 0x100, RZ ;  /* 0x000001008e1b7824 */ /* 0x000fe200078e00ff */
[----:B------:R-:W-:Y:S01]  /*da40*/  LOP3.LUT R242, R120, 0x60, RZ, 0xfc, !PT ;  /* 0x0000006078f27812 */ /* 0x000fe200078efcff */
[----:B------:R-:W-:Y:S01]  /*da50*/  IMAD.SHL.U32 R31, R146, 0x100, RZ ;  /* 0x00000100921f7824 */ /* 0x000fe200078e00ff */
[----:B------:R-:W-:-:S02]  /*da60*/  LOP3.LUT R8, R120, 0x6c, RZ, 0xfc, !PT ;  /* 0x0000006c78087812 */ /* 0x000fc400078efcff */
[----:B0-----:R-:W-:Y:S02]  /*da70*/  LOP3.LUT R10, R120, 0x70, RZ, 0xfc, !PT ;  /* 0x00000070780a7812 */ /* 0x001fe400078efcff */
[----:B------:R-:W-:Y:S01]  /*da80*/  SHF.L.U32 R29, R144, 0x8, RZ ;  /* 0x00000008901d7819 */ /* 0x000fe200000006ff */
[----:B------:R-:W-:Y:S01]  /*da90*/  IMAD.SHL.U32 R33, R148, 0x100, RZ ;  /* 0x0000010094217824 */ /* 0x000fe200078e00ff */
[----:B------:R-:W-:Y:S01]  /*daa0*/  SHF.L.U32 R35, R150, 0x8, RZ ;  /* 0x0000000896237819 */ /* 0x000fe200000006ff */
[----:B------:R-:W-:Y:S01]  /*dab0*/  IMAD.SHL.U32 R109, R10, 0x100, RZ ;  /* 0x000001000a6d7824 */ /* 0x000fe200078e00ff */
[C---:B------:R-:W-:Y:S02]  /*dac0*/  LOP3.LUT R28, R120.reuse, 0x84, RZ, 0xfc, !PT ;  /* 0x00000084781c7812 */ /* 0x040fe400078efcff */
[C---:B------:R-:W-:Y:S02]  /*dad0*/  LOP3.LUT R30, R120.reuse, 0x88, RZ, 0xfc, !PT ;  /* 0x00000088781e7812 */ /* 0x040fe400078efcff */
[----:B------:R-:W-:-:S02]  /*dae0*/  LOP3.LUT R26, R120, 0x80, RZ, 0xfc, !PT ;  /* 0x00000080781a7812 */ /* 0x000fc400078efcff */
[C---:B------:R-:W-:Y:S02]  /*daf0*/  LOP3.LUT R32, R120.reuse, 0x8c, RZ, 0xfc, !PT ;  /* 0x0000008c78207812 */ /* 0x040fe400078efcff */
[C---:B-1----:R-:W-:Y:S02]  /*db00*/  LOP3.LUT R100, R120.reuse, 0x94, RZ, 0xfc, !PT ;  /* 0x0000009478647812 */ /* 0x042fe400078efcff */
[----:B------:R-:W-:Y:S01]  /*db10*/  LOP3.LUT R34, R120, 0x90, RZ, 0xfc, !PT ;  /* 0x0000009078227812 */ /* 0x000fe200078efcff */
[----:B------:R-:W-:Y:S01]  /*db20*/  IMAD.SHL.U32 R119, R28, 0x100, RZ ;  /* 0x000001001c777824 */ /* 0x000fe200078e00ff */
        /* <DEDUP_REMOVED lines=21> */
[C---:B------:R-:W-:Y:S01]  /*dc80*/  LOP3.LUT R229, R120.reuse, 0xfc, RZ, 0xfc, !PT ;  /* 0x000000fc78e57812 */ /* 0x040fe200078efcff */
[----:B---3--:R-:W-:Y:S04]  /*dc90*/  STG.E desc[UR10][R12.64], R59 ;  /* 0x0000003b0c007986 */ /* 0x008fe8000c10190a */
[----:B------:R0:W-:Y:S04]  /*dca0*/  STG.E desc[UR10][R12.64+0x80], R58 ;  /* 0x0000803a0c007986 */ /* 0x0001e8000c10190a */
[----:B------:R1:W-:Y:S01]  /*dcb0*/  STG.E desc[UR10][R14.64+0x200], R4 ;  /* 0x000200040e007986 */ /* 0x0003e2000c10190a */
[----:B0-----:R-:W-:-:S04]  /*dcc0*/  LOP3.LUT R12, R120, 0x2c, RZ, 0xfc, !PT ;  /* 0x0000002c780c7812 */ /* 0x001fc800078efcff */
[C---:B-1----:R-:W-:Y:S02]  /*dcd0*/  SHF.L.U32 R4, R12.reuse, 0x8, RZ ;  /* 0x000000080c047819 */ /* 0x042fe400000006ff */
[----:B------:R-:W-:-:S04]  /*dce0*/  LEA R12, P0, R12, R2, 0xa ;  /* 0x000000020c0c7211 */ /* 0x000fc800078050ff */
[----:B------:R-:W-:Y:S01]  /*dcf0*/  LEA.HI.X R13, R4, R3, RZ, 0x2, P0 ;  /* 0x00000003040d7211 */ /* 0x000fe200000f14ff */
[----:B------:R-:W-:Y:S02]  /*dd00*/  STG.E desc[UR10][R14.64+0x100], R220 ;  /* 0x000100dc0e007986 */ /* 0x000fe4000c10190a */
[----:B------:R-:W-:Y:S02]  /*dd10*/  IMAD.WIDE.U32 R12, R249, 0x4, R12 ;  /* 0x00000004f90c7825 */ /* 0x000fe400078e000c */
[----:B------:R-:W-:Y:S04]  /*dd20*/  STG.E desc[UR10][R14.64+0x180], R222 ;  /* 0x000180de0e007986 */ /* 0x000fe8000c10190a */
[----:B------:R-:W-:Y:S04]  /*dd30*/  STG.E desc[UR10][R14.64+0x280], R6 ;  /* 0x000280060e007986 */ /* 0x000fe8000c10190a */
[----:B------:R-:W-:Y:S04]  /*dd40*/  STG.E desc[UR10][R14.64+0x300], R104 ;  /* 0x000300680e007986 */ /* 0x000fe8000c10190a */
[----:B------:R-:W-:Y:S04]  /*dd50*/  STG.E desc[UR10][R14.64+0x380], R106 ;  /* 0x0003806a0e007986 */ /* 0x000fe8000c10190a */
[----:B--2---:R-:W-:Y:S04]  /*dd60*/  STG.E desc[UR10][R14.64], R57 ;  /* 0x000000390e007986 */ /* 0x004fe8000c10190a */
[----:B----4-:R-:W-:Y:S04]  /*dd70*/  STG.E desc[UR10][R14.64+0x80], R56 ;  /* 0x000080380e007986 */ /* 0x010fe8000c10190a */
[----:B------:R-:W-:Y:S04]  /*dd80*/  STG.E desc[UR10][R24.64+0x100], R225 ;  /* 0x000100e118007986 */ /* 0x000fe8000c10190a */
[----:B-----5:R-:W-:Y:S04]  /*dd90*/  STG.E desc[UR10][R24.64], R247 ;  /* 0x000000f718007986 */ /* 0x020fe8000c10190a */
[----:B------:R-:W-:Y:S04]  /*dda0*/  STG.E desc[UR10][R24.64+0x180], R227 ;  /* 0x000180e318007986 */ /* 0x000fe8000c10190a */
[----:B------:R0:W-:Y:S04]  /*ddb0*/  STG.E desc[UR10][R24.64+0x200], R9 ;  /* 0x0002000918007986 */ /* 0x0001e8000c10190a */
[----:B------:R1:W-:Y:S04]  /*ddc0*/  STG.E desc[UR10][R24.64+0x280], R11 ;  /* 0x0002800b18007986 */ /* 0x0003e8000c10190a */
[----:B------:R-:W-:Y:S04]  /*ddd0*/  STG.E desc[UR10][R24.64+0x300], R101 ;  /* 0x0003006518007986 */ /* 0x000fe8000c10190a */
[----:B------:R-:W-:Y:S01]  /*dde0*/  STG.E desc[UR10][R24.64+0x380], R103 ;  /* 0x0003806718007986 */ /* 0x000fe2000c10190a */
[----:B0-----:R-:W-:-:S03]  /*ddf0*/  SHF.L.U32 R9, R132, 0x8, RZ ;  /* 0x0000000884097819 */ /* 0x001fc600000006ff */
[----:B------:R-:W-:Y:S01]  /*de00*/  STG.E desc[UR10][R24.64+0x80], R246 ;  /* 0x000080f618007986 */ /* 0x000fe2000c10190a */
[----:B------:R-:W-:-:S03]  /*de10*/  LEA R132, P5, R132, R2, 0xa ;  /* 0x0000000284847211 */ /* 0x000fc600078a50ff */
[----:B------:R0:W-:Y:S04]  /*de20*/  STG.E desc[UR10][R12.64+0x200], R5 ;  /* 0x000200050c007986 */ /* 0x0001e8000c10190a */
[----:B------:R2:W-:Y:S01]  /*de30*/  STG.E desc[UR10][R12.64+0x280], R7 ;  /* 0x000280070c007986 */ /* 0x0005e2000c10190a */
[----:B-1----:R-:W-:-:S03]  /*de40*/  IMAD.SHL.U32 R11, R134, 0x100, RZ ;  /* 0x00000100860b7824 */ /* 0x002fc600078e00ff */
[----:B------:R-:W-:Y:S01]  /*de50*/  STG.E desc[UR10][R12.64+0x100], R221 ;  /* 0x000100dd0c007986 */ /* 0x000fe2000c10190a */
[----:B0-----:R-:W-:-:S03]  /*de60*/  IMAD.SHL.U32 R5, R128, 0x100, RZ ;  /* 0x0000010080057824 */ /* 0x001fc600078e00ff */
[----:B------:R-:W-:Y:S01]  /*de70*/  STG.E desc[UR10][R12.64], R245 ;  /* 0x000000f50c007986 */ /* 0x000fe2000c10190a */
[-C--:B------:R-:W-:Y:S01]  /*de80*/  LEA R128, P4, R128, R2.reuse, 0xa ;  /* 0x0000000280807211 */ /* 0x080fe200078850ff */
[C---:B--2---:R-:W-:Y:S02]  /*de90*/  IMAD.SHL.U32 R7, R130.reuse, 0x100, RZ ;  /* 0x0000010082077824 */ /* 0x044fe400078e00ff */
[----:B------:R-:W-:Y:S01]  /*dea0*/  STG.E desc[UR10][R12.64+0x80], R244 ;  /* 0x000080f40c007986 */ /* 0x000fe2000c10190a */
[----:B------:R-:W-:-:S03]  /*deb0*/  LEA R130, P6, R130, R2, 0xa ;  /* 0x0000000282827211 */ /* 0x000fc600078c50ff */
[----:B------:R-:W-:Y:S01]  /*dec0*/  STG.E desc[UR10][R12.64+0x180], R223 ;  /* 0x000180df0c007986 */ /* 0x000fe2000c10190a */
[----:B------:R-:W-:-:S03]  /*ded0*/  LEA R134, P3, R134, R2, 0xa ;  /* 0x0000000286867211 */ /* 0x000fc600078650ff */
[----:B------:R-:W-:Y:S04]  /*dee0*/  STG.E desc[UR10][R12.64+0x300], R105 ;  /* 0x000300690c007986 */ /* 0x000fe8000c10190a */
[----:B------:R0:W-:Y:S01]  /*def0*/  STG.E desc[UR10][R12.64+0x380], R107 ;  /* 0x0003806b0c007986 */ /* 0x0001e2000c10190a */
[----:B------:R-:W-:Y:S01]  /*df00*/  LOP3.LUT R4, R120, 0x64, RZ, 0xfc, !PT ;  /* 0x0000006478047812 */ /* 0x000fe200078efcff */
[----:B------:R-:W-:Y:S01]  /*df10*/  IMAD.SHL.U32 R25, R140, 0x100, RZ ;  /* 0x000001008c197824 */ /* 0x000fe200078e00ff */
[----:B------:R-:W-:Y:S02]  /*df20*/  SHF.L.U32 R15, R138, 0x8, RZ ;  /* 0x000000088a0f7819 */ /* 0x000fe400000006ff */
[-C--:B------:R-:W-:Y:S02]  /*df30*/  LEA.HI.X R129, R5, R3.reuse, RZ, 0x2, P4 ;  /* 0x0000000305817211 */ /* 0x080fe400020f14ff */
[----:B------:R-:W-:-:S02]  /*df40*/  LEA.HI.X R131, R7, R3, RZ, 0x2, P6 ;  /* 0x0000000307837211 */ /* 0x000fc400030f14ff */
[----:B------:R-:W-:Y:S01]  /*df50*/  LEA.HI.X R133, R9, R3, RZ, 0x2, P5 ;  /* 0x0000000309857211 */ /* 0x000fe200028f14ff */
[C---:B0-----:R-:W-:Y:S01]  /*df60*/  IMAD.SHL.U32 R13, R136.reuse, 0x100, RZ ;  /* 0x00000100880d7824 */ /* 0x041fe200078e00ff */
[-C--:B------:R-:W-:Y:S02]  /*df70*/  LEA R136, P2, R136, R2.reuse, 0xa ;  /* 0x0000000288887211 */ /* 0x080fe400078450ff */
[----:B------:R-:W-:Y:S02]  /*df80*/  LOP3.LUT R6, R120, 0x68, RZ, 0xfc, !PT ;  /* 0x0000006878067812 */ /* 0x000fe400078efcff */
[-C--:B------:R-:W-:Y:S02]  /*df90*/  LEA R138, P1, R138, R2.reuse, 0xa ;  /* 0x000000028a8a7211 */ /* 0x080fe400078250ff */
[-C--:B------:R-:W-:Y:S02]  /*dfa0*/  LEA R140, P0, R140, R2.reuse, 0xa ;  /* 0x000000028c8c7211 */ /* 0x080fe400078050ff */
[----:B------:R-:W-:-:S02]  /*dfb0*/  LEA R142, P4, R142, R2, 0xa ;  /* 0x000000028e8e7211 */ /* 0x000fc400078850ff */
[-C--:B------:R-:W-:Y:S02]  /*dfc0*/  LEA R144, P6, R144, R2.reuse, 0xa ;  /* 0x0000000290907211 */ /* 0x080fe400078c50ff */
[-C--:B------:R-:W-:Y:S02]  /*dfd0*/  LEA R146, P5, R146, R2.reuse, 0xa ;  /* 0x0000000292927211 */ /* 0x080fe400078a50ff */
[----:B------:R-:W-:Y:S02]  /*dfe0*/  LOP3.LUT R14, R120, 0x78, RZ, 0xfc, !PT ;  /* 0x00000078780e7812 */ /* 0x000fe400078efcff */
[-C--:B------:R-:W-:Y:S02]  /*dff0*/  LEA.HI.X R137, R13, R3.reuse, RZ, 0x2, P2 ;  /* 0x000000030d897211 */ /* 0x080fe400010f14ff */
[----:B------:R-:W-:Y:S02]  /*e000*/  LEA.HI.X R135, R11, R3, RZ, 0x2, P3 ;  /* 0x000000030b877211 */ /* 0x000fe400018f14ff */
[-C--:B------:R-:W-:Y:S01]  /*e010*/  LEA R150, P2, R150, R2.reuse, 0xa ;  /* 0x0000000296967211 */ /* 0x080fe200078450ff */
[----:B------:R-:W-:Y:S01]  /*e020*/  IMAD.SHL.U32 R101, R242, 0x100, RZ ;  /* 0x00000100f2657824 */ /* 0x000fe200078e00ff */
[----:B------:R-:W-:Y:S01]  /*e030*/  LOP3.LUT R12, R120, 0x74, RZ, 0xfc, !PT ;  /* 0x00000074780c7812 */ /* 0x000fe200078efcff */
[----:B------:R-:W-:Y:S01]  /*e040*/  IMAD.SHL.U32 R103, R4, 0x100, RZ ;  /* 0x0000010004677824 */ /* 0x000fe200078e00ff */
[----:B------:R-:W-:Y:S01]  /*e050*/  LEA R148, P3, R148, R2, 0xa ;  /* 0x0000000294947211 */ /* 0x000fe200078650ff */
[----:B------:R-:W-:Y:S01]  /*e060*/  IMAD.SHL.U32 R107, R8, 0x100, RZ ;  /* 0x00000100086b7824 */ /* 0x000fe200078e00ff */
[----:B------:R-:W-:-:S02]  /*e070*/  LOP3.LUT R24, R120, 0x7c, RZ, 0xfc, !PT ;  /* 0x0000007c78187812 */ /* 0x000fc400078efcff */
[----:B------:R-:W-:Y:S02]  /*e080*/  SHF.L.U32 R105, R6, 0x8, RZ ;  /* 0x0000000806697819 */ /* 0x000fe400000006ff */
[-C--:B------:R-:W-:Y:S02]  /*e090*/  LEA.HI.X R139, R15, R3.reuse, RZ, 0x2, P1 ;  /* 0x000000030f8b7211 */ /* 0x080fe400008f14ff */
[-C--:B------:R-:W-:Y:S02]  /*e0a0*/  LEA.HI.X R141, R25, R3.reuse, RZ, 0x2, P0 ;  /* 0x00000003198d7211 */ /* 0x080fe400000f14ff */
[-C--:B------:R-:W-:Y:S02]  /*e0b0*/  LEA.HI.X R143, R27, R3.reuse, RZ, 0x2, P4 ;  /* 0x000000031b8f7211 */ /* 0x080fe400020f14ff */
[-C--:B------:R-:W-:Y:S02]  /*e0c0*/  LEA.HI.X R145, R29, R3.reuse, RZ, 0x2, P6 ;  /* 0x000000031d917211 */ /* 0x080fe400030f14ff */
[----:B------:R-:W-:Y:S01]  /*e0d0*/  LEA.HI.X R147, R31, R3, RZ, 0x2, P5 ;  /* 0x000000031f937211 */ /* 0x000fe200028f14ff */
[----:B------:R-:W-:Y:S01]  /*e0e0*/  IMAD.SHL.U32 R113, R14, 0x100, RZ ;  /* 0x000001000e717824 */ /* 0x000fe200078e00ff */
[----:B------:R-:W-:-:S02]  /*e0f0*/  LEA R242, P1, R242, R2, 0xa ;  /* 0x00000002f2f27211 */ /* 0x000fc400078250ff */
[-C--:B------:R-:W-:Y:S02]  /*e100*/  LEA R4, P0, R4, R2.reuse, 0xa ;  /* 0x0000000204047211 */ /* 0x080fe400078050ff */
[-C--:B------:R-:W-:Y:S02]  /*e110*/  LEA R6, P4, R6, R2.reuse, 0xa ;  /* 0x0000000206067211 */ /* 0x080fe400078850ff */
[-C--:B------:R-:W-:Y:S02]  /*e120*/  LEA R8, P6, R8, R2.reuse, 0xa ;  /* 0x0000000208087211 */ /* 0x080fe400078c50ff */
[----:B------:R-:W-:Y:S02]  /*e130*/  LEA R10, P5, R10, R2, 0xa ;  /* 0x000000020a0a7211 */ /* 0x000fe400078a50ff */
[----:B------:R-:W-:Y:S02]  /*e140*/  LEA.HI.X R151, R35, R3, RZ, 0x2, P2 ;  /* 0x0000000323977211 */ /* 0x000fe400010f14ff */
[----:B------:R-:W-:-:S02]  /*e150*/  SHF.L.U32 R111, R12, 0x8, RZ ;  /* 0x000000080c6f7819 */ /* 0x000fc400000006ff */
[----:B------:R-:W-:Y:S02]  /*e160*/  LEA.HI.X R149, R33, R3, RZ, 0x2, P3 ;  /* 0x0000000321957211 */ /* 0x000fe400018f14ff */
[-C--:B------:R-:W-:Y:S01]  /*e170*/  LEA R14, P2, R14, R2.reuse, 0xa ;  /* 0x000000020e0e7211 */ /* 0x080fe200078450ff */
[----:B------:R-:W-:Y:S01]  /*e180*/  IMAD.SHL.U32 R115, R24, 0x100, RZ ;  /* 0x0000010018737824 */ /* 0x000fe200078e00ff */
[C---:B------:R-:W-:Y:S02]  /*e190*/  LOP3.LUT R104, R120.reuse, 0x9c, RZ, 0xfc, !PT ;  /* 0x0000009c78687812 */ /* 0x040fe400078efcff */
[C---:B------:R-:W-:Y:S02]  /*e1a0*/  LOP3.LUT R106, R120.reuse, 0xa0, RZ, 0xfc, !PT ;  /* 0x000000a0786a7812 */ /* 0x040fe400078efcff */
[C---:B------:R-:W-:Y:S02]  /*e1b0*/  LOP3.LUT R220, R120.reuse, 0xd4, RZ, 0xfc, !PT ;  /* 0x000000d478dc7812 */ /* 0x040fe400078efcff */
[----:B------:R-:W-:Y:S01]  /*e1c0*/  LOP3.LUT R222, R120, 0xd8, RZ, 0xfc, !PT ;  /* 0x000000d878de7812 */ /* 0x000fe200078efcff */
[----:B------:R-:W-:Y:S01]  /*e1d0*/  IMAD.SHL.U32 R120, R30, 0x100, RZ ;  /* 0x000001001e787824 */ /* 0x000fe200078e00ff */
[----:B------:R-:W-:-:S02]  /*e1e0*/  LEA R12, P3, R12, R2, 0xa ;  /* 0x000000020c0c7211 */ /* 0x000fc400078650ff */
[----:B------:R-:W-:Y:S02]  /*e1f0*/  SHF.L.U32 R117, R26, 0x8, RZ ;  /* 0x000000081a757819 */ /* 0x000fe400000006ff */
[----:B------:R-:W-:Y:S02]  /*e200*/  SHF.L.U32 R123, R32, 0x8, RZ ;  /* 0x00000008207b7819 */ /* 0x000fe400000006ff */
[-C--:B------:R-:W-:Y:S02]  /*e210*/  LEA.HI.X R243, R101, R3.reuse, RZ, 0x2, P1 ;  /* 0x0000000365f37211 */ /* 0x080fe400008f14ff */
[-C--:B------:R-:W-:Y:S02]  /*e220*/  LEA.HI.X R5, R103, R3.reuse, RZ, 0x2, P0 ;  /* 0x0000000367057211 */ /* 0x080fe400000f14ff */
[-C--:B------:R-:W-:Y:S02]  /*e230*/  LEA.HI.X R7, R105, R3.reuse, RZ, 0x2, P4 ;  /* 0x0000000369077211 */ /* 0x080fe400020f14ff */
[----:B------:R-:W-:-:S02]  /*e240*/  LEA.HI.X R9, R107, R3, RZ, 0x2, P6 ;  /* 0x000000036b097211 */ /* 0x000fc400030f14ff */
[-C--:B------:R-:W-:Y:S01]  /*e250*/  LEA.HI.X R11, R109, R3.reuse, RZ, 0x2, P5 ;  /* 0x000000036d0b7211 */ /* 0x080fe200028f14ff */
[----:B------:R-:W-:Y:S01]  /*e260*/  IMAD.SHL.U32 R127, R100, 0x100, RZ ;  /* 0x00000100647f7824 */ /* 0x000fe200078e00ff */
[-C--:B------:R-:W-:Y:S02]  /*e270*/  LEA R24, P1, R24, R2.reuse, 0xa ;  /* 0x0000000218187211 */ /* 0x080fe400078250ff */
[-C--:B------:R-:W-:Y:S02]  /*e280*/  LEA R26, P0, R26, R2.reuse, 0xa ;  /* 0x000000021a1a7211 */ /* 0x080fe400078050ff */
[-C--:B------:R-:W-:Y:S02]  /*e290*/  LEA R28, P4, R28, R2.reuse, 0xa ;  /* 0x000000021c1c7211 */ /* 0x080fe400078850ff */
[-C--:B------:R-:W-:Y:S02]  /*e2a0*/  LEA R30, P6, R30, R2.reuse, 0xa ;  /* 0x000000021e1e7211 */ /* 0x080fe400078c50ff */
[----:B------:R-:W-:Y:S01]  /*e2b0*/  LEA R32, P5, R32, R2, 0xa ;  /* 0x0000000220207211 */ /* 0x000fe200078a50ff */
[----:B------:R-:W-:Y:S01]  /*e2c0*/  IMAD.SHL.U32 R125, R34, 0x100, RZ ;  /* 0x00000100227d7824 */ /* 0x000fe200078e00ff */
[----:B------:R-:W-:-:S02]  /*e2d0*/  LEA.HI.X R15, R113, R3, RZ, 0x2, P2 ;  /* 0x00000003710f7211 */ /* 0x000fc400010f14ff */
[-C--:B------:R-:W-:Y:S02]  /*e2e0*/  LEA.HI.X R13, R111, R3.reuse, RZ, 0x2, P3 ;  /* 0x000000036f0d7211 */ /* 0x080fe400018f14ff */
[-C--:B------:R-:W-:Y:S01]  /*e2f0*/  LEA R100, P2, R100, R2.reuse, 0xa ;  /* 0x0000000264647211 */ /* 0x080fe200078450ff */
[----:B------:R-:W-:Y:S01]  /*e300*/  IMAD.SHL.U32 R155, R104, 0x100, RZ ;  /* 0x00000100689b7824 */ /* 0x000fe200078e00ff */
[----:B------:R-:W-:Y:S01]  /*e310*/  LEA R34, P3, R34, R2, 0xa ;  /* 0x0000000222227211 */ /* 0x000fe200078650ff */
[----:B------:R-:W-:Y:S01]  /*e320*/  IMAD.SHL.U32 R221, R106, 0x100, RZ ;  /* 0x000001006add7824 */ /* 0x000fe200078e00ff */
[----:B------:R-:W-:Y:S01]  /*e330*/  SHF.L.U32 R153, R102, 0x8, RZ ;  /* 0x0000000866997819 */ /* 0x000fe200000006ff */
[----:B------:R-:W-:Y:S01]  /*e340*/  IMAD.SHL.U32 R225, R110, 0x100, RZ ;  /* 0x000001006ee17824 */ /* 0x000fe200078e00ff */
[----:B------:R-:W-:Y:S02]  /*e350*/  SHF.L.U32 R223, R108, 0x8, RZ ;  /* 0x000000086cdf7819 */ /* 0x000fe400000006ff */
[----:B------:R-:W-:-:S02]  /*e360*/  LEA.HI.X R25, R115, R3, RZ, 0x2, P1 ;  /* 0x0000000373197211 */ /* 0x000fc400008f14ff */
        /* <DEDUP_REMOVED lines=8> */
[----:B------:R-:W-:Y:S01]  /*e3f0*/  LEA R110, P5, R110, R2, 0xa ;  /* 0x000000026e6e7211 */ /* 0x000fe200078a50ff */
[----:B------:R-:W-:Y:S01]  /*e400*/  IMAD.SHL.U32 R227, R112, 0x100, RZ ;  /* 0x0000010070e37824 */ /* 0x000fe200078e00ff */
[----:B------:R-:W-:Y:S02]  /*e410*/  SHF.L.U32 R231, R114, 0x8, RZ ;  /* 0x0000000872e77819 */ /* 0x000fe400000006ff */
[-C--:B------:R-:W-:Y:S02]  /*e420*/  LEA.HI.X R101, R127, R3.reuse, RZ, 0x2, P2 ;  /* 0x000000037f657211 */ /* 0x080fe400010f14ff */
[----:B------:R-:W-:-:S02]  /*e430*/  LEA.HI.X R35, R125, R3, RZ, 0x2, P3 ;  /* 0x000000037d237211 */ /* 0x000fc400018f14ff */
[-C--:B------:R-:W-:Y:S01]  /*e440*/  LEA R114, P2, R114, R2.reuse, 0xa ;  /* 0x0000000272727211 */ /* 0x080fe200078450ff */
[----:B------:R-:W-:Y:S01]  /*e450*/  IMAD.SHL.U32 R233, R116, 0x100, RZ ;  /* 0x0000010074e97824 */ /* 0x000fe200078e00ff */
[----:B------:R-:W-:Y:S01]  /*e460*/  LEA R112, P3, R112, R2, 0xa ;  /* 0x0000000270707211 */ /* 0x000fe200078650ff */
[----:B------:R-:W-:Y:S01]  /*e470*/  IMAD.SHL.U32 R235, R118, 0x100, RZ ;  /* 0x0000010076eb7824 */ /* 0x000fe200078e00ff */
[-C--:B------:R-:W-:Y:S01]  /*e480*/  LEA.HI.X R103, R153, R3.reuse, RZ, 0x2, P1 ;  /* 0x0000000399677211 */ /* 0x080fe200008f14ff */
[----:B------:R-:W-:Y:S01]  /*e490*/  IMAD.SHL.U32 R239, R122, 0x100, RZ ;  /* 0x000001007aef7824 */ /* 0x000fe200078e00ff */
[-C--:B------:R-:W-:Y:S01]  /*e4a0*/  LEA.HI.X R105, R155, R3.reuse, RZ, 0x2, P0 ;  /* 0x000000039b697211 */ /* 0x080fe200000f14ff */
[----:B------:R-:W-:Y:S01]  /*e4b0*/  IMAD.SHL.U32 R240, R124, 0x100, RZ ;  /* 0x000001007cf07824 */ /* 0x000fe200078e00ff */
[-C--:B------:R-:W-:Y:S02]  /*e4c0*/  LEA.HI.X R107, R221, R3.reuse, RZ, 0x2, P4 ;  /* 0x00000003dd6b7211 */ /* 0x080fe400020f14ff */
[----:B------:R-:W-:-:S02]  /*e4d0*/  LEA.HI.X R109, R223, R3, RZ, 0x2, P6 ;  /* 0x00000003df6d7211 */ /* 0x000fc400030f14ff */
[----:B------:R-:W-:Y:S01]  /*e4e0*/  LEA.HI.X R111, R225, R3, RZ, 0x2, P5 ;  /* 0x00000003e16f7211 */ /* 0x000fe200028f14ff */
[----:B------:R-:W-:Y:S01]  /*e4f0*/  IMAD.SHL.U32 R248, R152, 0x100, RZ ;  /* 0x0000010098f87824 */ /* 0x000fe200078e00ff */
[C---:B------:R-:W-:Y:S02]  /*e500*/  SHF.L.U32 R237, R121.reuse, 0x8, RZ ;  /* 0x0000000879ed7819 */ /* 0x040fe400000006ff */
[-C--:B------:R-:W-:Y:S02]  /*e510*/  LEA R116, P1, R116, R2.reuse, 0xa ;  /* 0x0000000274747211 */ /* 0x080fe400078250ff */
[-C--:B------:R-:W-:Y:S02]  /*e520*/  LEA R118, P0, R118, R2.reuse, 0xa ;  /* 0x0000000276767211 */ /* 0x080fe400078050ff */
[-C--:B------:R-:W-:Y:S02]  /*e530*/  LEA R120, P4, R121, R2.reuse, 0xa ;  /* 0x0000000279787211 */ /* 0x080fe400078850ff */
[----:B------:R-:W-:-:S02]  /*e540*/  LEA R122, P6, R122, R2, 0xa ;  /* 0x000000027a7a7211 */ /* 0x000fc400078c50ff */
[-C--:B------:R-:W-:Y:S02]  /*e550*/  LEA R124, P5, R124, R2.reuse, 0xa ;  /* 0x000000027c7c7211 */ /* 0x080fe400078a50ff */
[-C--:B------:R-:W-:Y:S02]  /*e560*/  LEA.HI.X R115, R231, R3.reuse, RZ, 0x2, P2 ;  /* 0x00000003e7737211 */ /* 0x080fe400010f14ff */
[----:B------:R-:W-:Y:S02]  /*e570*/  SHF.L.U32 R241, R126, 0x8, RZ ;  /* 0x000000087ef17819 */ /* 0x000fe400000006ff */
[----:B------:R-:W-:Y:S02]  /*e580*/  LEA.HI.X R113, R227, R3, RZ, 0x2, P3 ;  /* 0x00000003e3717211 */ /* 0x000fe400018f14ff */
[-C--:B------:R-:W-:Y:S01]  /*e590*/  LEA R152, P2, R152, R2.reuse, 0xa ;  /* 0x0000000298987211 */ /* 0x080fe200078450ff */
[----:B------:R-:W-:Y:S01]  /*e5a0*/  IMAD.SHL.U32 R250, R154, 0x100, RZ ;  /* 0x000001009afa7824 */ /* 0x000fe200078e00ff */
[----:B------:R-:W-:Y:S01]  /*e5b0*/  LEA R126, P3, R126, R2, 0xa ;  /* 0x000000027e7e7211 */ /* 0x000fe200078650ff */
[----:B------:R-:W-:Y:S01]  /*e5c0*/  IMAD.SHL.U32 R252, R222, 0x100, RZ ;  /* 0x00000100defc7824 */ /* 0x000fe200078e00ff */
[----:B------:R-:W-:Y:S01]  /*e5d0*/  SHF.L.U32 R251, R220, 0x8, RZ ;  /* 0x00000008dcfb7819 */ /* 0x000fe200000006ff */
[----:B------:R-:W-:Y:S01]  /*e5e0*/  IMAD.SHL.U32 R55, R224, 0x100, RZ ;  /* 0x00000100e0377824 */ /* 0x000fe200078e00ff */
[----:B------:R-:W-:-:S02]  /*e5f0*/  SHF.L.U32 R54, R226, 0x8, RZ ;  /* 0x00000008e2367819 */ /* 0x000fc400000006ff */
        /* <DEDUP_REMOVED lines=10> */
[----:B------:R-:W-:Y:S01]  /*e6a0*/  LEA R226, P5, R226, R2, 0xa ;  /* 0x00000002e2e27211 */ /* 0x000fe200078a50ff */
[----:B------:R-:W-:Y:S01]  /*e6b0*/  IMAD.SHL.U32 R53, R228, 0x100, RZ ;  /* 0x00000100e4357824 */ /* 0x000fe200078e00ff */
[-C--:B------:R-:W-:Y:S02]  /*e6c0*/  LEA.HI.X R153, R248, R3.reuse, RZ, 0x2, P2 ;  /* 0x00000003f8997211 */ /* 0x080fe400010f14ff */
[----:B------:R-:W-:-:S02]  /*e6d0*/  LEA.HI.X R127, R241, R3, RZ, 0x2, P3 ;  /* 0x00000003f17f7211 */ /* 0x000fc400018f14ff */
[-C--:B------:R-:W-:Y:S01]  /*e6e0*/  LEA R230, P2, R230, R2.reuse, 0xa ;  /* 0x00000002e6e67211 */ /* 0x080fe200078450ff */
[----:B------:R-:W-:Y:S01]  /*e6f0*/  IMAD.SHL.U32 R235, R234, 0x100, RZ ;  /* 0x00000100eaeb7824 */ /* 0x000fe200078e00ff */
[----:B------:R-:W-:Y:S01]  /*e700*/  LEA R228, P3, R228, R2, 0xa ;  /* 0x00000002e4e47211 */ /* 0x000fe200078650ff */
[----:B------:R-:W-:Y:S01]  /*e710*/  IMAD.SHL.U32 R237, R236, 0x100, RZ ;  /* 0x00000100eced7824 */ /* 0x000fe200078e00ff */
[-C--:B------:R-:W-:Y:S02]  /*e720*/  LEA.HI.X R155, R250, R3.reuse, RZ, 0x2, P1 ;  /* 0x00000003fa9b7211 */ /* 0x080fe400008f14ff */
[----:B------:R-:W-:Y:S02]  /*e730*/  SHF.L.U32 R233, R232, 0x8, RZ ;  /* 0x00000008e8e97819 */ /* 0x000fe400000006ff */
[-C--:B------:R-:W-:Y:S02]  /*e740*/  LEA.HI.X R221, R251, R3.reuse, RZ, 0x2, P0 ;  /* 0x00000003fbdd7211 */ /* 0x080fe400000f14ff */
[----:B------:R-:W-:-:S02]  /*e750*/  LEA.HI.X R223, R252, R3, RZ, 0x2, P4 ;  /* 0x00000003fcdf7211 */ /* 0x000fc400020f14ff */
[-C--:B------:R-:W-:Y:S02]  /*e760*/  LEA.HI.X R225, R55, R3.reuse, RZ, 0x2, P6 ;  /* 0x0000000337e17211 */ /* 0x080fe400030f14ff */
[----:B------:R-:W-:Y:S02]  /*e770*/  SHF.L.U32 R239, R238, 0x8, RZ ;  /* 0x00000008eeef7819 */ /* 0x000fe400000006ff */
[----:B------:R-:W-:Y:S02]  /*e780*/  LEA.HI.X R227, R54, R3, RZ, 0x2, P5 ;  /* 0x0000000336e37211 */ /* 0x000fe400028f14ff */
[-C--:B------:R-:W-:Y:S02]  /*e790*/  LEA R232, P1, R232, R2.reuse, 0xa ;  /* 0x00000002e8e87211 */ /* 0x080fe400078250ff */
[-C--:B------:R-:W-:Y:S02]  /*e7a0*/  LEA R234, P0, R234, R2.reuse, 0xa ;  /* 0x00000002eaea7211 */ /* 0x080fe400078050ff */
[----:B------:R-:W-:-:S02]  /*e7b0*/  LEA R236, P4, R236, R2, 0xa ;  /* 0x00000002ecec7211 */ /* 0x000fc400078850ff */
[-C--:B------:R-:W-:Y:S02]  /*e7c0*/  LEA R238, P6, R238, R2.reuse, 0xa ;  /* 0x00000002eeee7211 */ /* 0x080fe400078c50ff */
[C---:B------:R-:W-:Y:S01]  /*e7d0*/  LEA R240, P5, R229.reuse, R2, 0xa ;  /* 0x00000002e5f07211 */ /* 0x040fe200078a50ff */
[----:B------:R-:W-:Y:S01]  /*e7e0*/  IMAD.SHL.U32 R2, R229, 0x100, RZ ;  /* 0x00000100e5027824 */ /* 0x000fe200078e00ff */
[-C--:B------:R-:W-:Y:S02]  /*e7f0*/  LEA.HI.X R231, R52, R3.reuse, RZ, 0x2, P2 ;  /* 0x0000000334e77211 */ /* 0x080fe400010f14ff */
[-C--:B------:R-:W-:Y:S01]  /*e800*/  LEA.HI.X R229, R53, R3.reuse, RZ, 0x2, P3 ;  /* 0x0000000335e57211 */ /* 0x080fe200018f14ff */
[----:B------:R-:W2:Y:S04]  /*e810*/  LDL.LU R52, [R1+0x600] ;  /* 0x0006000001347983 */ /* 0x000ea80000300800 */
[----:B------:R-:W3:Y:S04]  /*e820*/  LDL.LU R53, [R1+0x608] ;  /* 0x0006080001357983 */ /* 0x000ee80000300800 */
[----:B------:R-:W4:Y:S04]  /*e830*/  LDL.LU R54, [R1+0x310] ;  /* 0x0003100001367983 */ /* 0x000f280000300800 */
[----:B------:R-:W5:Y:S04]  /*e840*/  LDL.LU R55, [R1+0x318] ;  /* 0x0003180001377983 */ /* 0x000f680000300800 */
[----:B------:R-:W5:Y:S04]  /*e850*/  LDL.LU R56, [R1+0xa0] ;  /* 0x0000a00001387983 */ /* 0x000f680000300800 */
[----:B------:R-:W5:Y:S04]  /*e860*/  LDL.LU R57, [R1+0xa8] ;  /* 0x0000a80001397983 */ /* 0x000f680000300800 */
[----:B------:R-:W5:Y:S04]  /*e870*/  LDL.LU R58, [R1+0x5f0] ;  /* 0x0005f000013a7983 */ /* 0x000f680000300800 */
[----:B------:R-:W5:Y:S04]  /*e880*/  LDL.LU R59, [R1+0x5f8] ;  /* 0x0005f800013b7983 */ /* 0x000f680000300800 */
[----:B------:R-:W5:Y:S04]  /*e890*/  LDL.LU R244, [R1+0x300] ;  /* 0x0003000001f47983 */ /* 0x000f680000300800 */
[----:B------:R-:W5:Y:S04]  /*e8a0*/  LDL.LU R245, [R1+0x308] ;  /* 0x0003080001f57983 */ /* 0x000f680000300800 */
[----:B------:R-:W5:Y:S04]  /*e8b0*/  LDL.LU R246, [R1+0x90] ;  /* 0x0000900001f67983 */ /* 0x000f680000300800 */
[----:B------:R-:W5:Y:S01]  /*e8c0*/  LDL.LU R247, [R1+0x98] ;  /* 0x0000980001f77983 */ /* 0x000f620000300800 */
[-C--:B------:R-:W-:Y:S01]  /*e8d0*/  LEA.HI.X R233, R233, R3.reuse, RZ, 0x2, P1 ;  /* 0x00000003e9e97211 */ /* 0x080fe200008f14ff */
[----:B------:R-:W-:Y:S01]  /*e8e0*/  IMAD.WIDE.U32 R128, R249, 0x4, R128 ;  /* 0x00000004f9807825 */ /* 0x000fe200078e0080 */
[-C--:B------:R-:W-:Y:S01]  /*e8f0*/  LEA.HI.X R235, R235, R3.reuse, RZ, 0x2, P0 ;  /* 0x00000003ebeb7211 */ /* 0x080fe200000f14ff */
[----:B------:R-:W5:Y:S01]  /*e900*/  LDL.LU R252, [R1+0x31c] ;  /* 0x00031c0001fc7983 */ /* 0x000f620000300800 */
[----:B------:R-:W-:-:S02]  /*e910*/  LEA.HI.X R237, R237, R3, RZ, 0x2, P4 ;  /* 0x00000003eded7211 */ /* 0x000fc400020f14ff */
[-C--:B------:R-:W-:Y:S01]  /*e920*/  LEA.HI.X R239, R239, R3.reuse, RZ, 0x2, P6 ;  /* 0x00000003efef7211 */ /* 0x080fe200030f14ff */
[----:B------:R-:W5:Y:S01]  /*e930*/  LDL.LU R251, [R1+0xa4] ;  /* 0x0000a40001fb7983 */ /* 0x000f620000300800 */
[----:B------:R-:W-:Y:S01]  /*e940*/  LEA.HI.X R241, R2, R3, RZ, 0x2, P5 ;  /* 0x0000000302f17211 */ /* 0x000fe200028f14ff */
[C---:B------:R-:W-:Y:S02]  /*e950*/  IMAD.WIDE.U32 R2, R249.reuse, 0x4, R242 ;  /* 0x00000004f9027825 */ /* 0x040fe400078e00f2 */
[----:B------:R-:W5:Y:S02]  /*e960*/  LDL.LU R250, [R1+0xac] ;  /* 0x0000ac0001fa7983 */ /* 0x000f640000300800 */
[C---:B------:R-:W-:Y:S02]  /*e970*/  IMAD.WIDE.U32 R130, R249.reuse, 0x4, R130 ;  /* 0x00000004f9827825 */ /* 0x040fe400078e0082 */
[----:B------:R-:W5:Y:S02]  /*e980*/  LDL.LU R248, [R1+0x9c] ;  /* 0x00009c0001f87983 */ /* 0x000f640000300800 */
[----:B------:R-:W-:-:S02]  /*e990*/  IMAD.WIDE.U32 R132, R249, 0x4, R132 ;  /* 0x00000004f9847825 */ /* 0x000fc400078e0084 */
[----:B------:R-:W5:Y:S02]  /*e9a0*/  LDL.LU R242, [R1+0x30c] ;  /* 0x00030c0001f27983 */ /* 0x000f640000300800 */
[C---:B------:R-:W-:Y:S02]  /*e9b0*/  IMAD.WIDE.U32 R134, R249.reuse, 0x4, R134 ;  /* 0x00000004f9867825 */ /* 0x040fe400078e0086 */
[----:B------:R-:W5:Y:S02]  /*e9c0*/  LDL.LU R243, [R1+0x94] ;  /* 0x0000940001f37983 */ /* 0x000f640000300800 */
[----:B------:R-:W-:-:S04]  /*e9d0*/  IMAD.WIDE.U32 R136, R249, 0x4, R136 ;  /* 0x00000004f9887825 */ /* 0x000fc800078e0088 */
        /* <DEDUP_REMOVED lines=45> */
[----:B------:R-:W-:Y:S02]  /*ecb0*/  IMAD.WIDE.U32 R240, R249, 0x4, R240 ;  /* 0x00000004f9f07825 */ /* 0x000fe400078e00f0 */
[----:B------:R-:W5:Y:S04]  /*ecc0*/  LDL.LU R249, [R1+0x304] ;  /* 0x0003040001f97983 */ /* 0x000f680000300800 */
[----:B------:R-:W-:Y:S04]  /*ecd0*/  STG.E desc[UR10][R128.64+0x300], R96 ;  /* 0x0003006080007986 */ /* 0x000fe8000c10190a */
[----:B------:R-:W-:Y:S04]  /*ece0*/  STG.E desc[UR10][R128.64+0x380], R98 ;  /* 0x0003806280007986 */ /* 0x000fe8000c10190a */
[----:B--2---:R0:W-:Y:S04]  /*ecf0*/  STG.E desc[UR10][R128.64], R52 ;  /* 0x0000003480007986 */ /* 0x0041e8000c10190a */
[----:B---3--:R1:W-:Y:S04]  /*ed00*/  STG.E desc[UR10][R128.64+0x80], R53 ;  /* 0x0000803580007986 */ /* 0x0083e8000c10190a */
[----:B----4-:R2:W-:Y:S04]  /*ed10*/  STG.E desc[UR10][R128.64+0x100], R54 ;  /* 0x0001003680007986 */ /* 0x0105e8000c10190a */
[----:B0-----:R-:W3:Y:S04]  /*ed20*/  LDL.LU R52, [R1+0x63c] ;  /* 0x00063c0001347983 */ /* 0x001ee80000300800 */
[----:B-1----:R-:W4:Y:S04]  /*ed30*/  LDL.LU R53, [R1+0x638] ;  /* 0x0006380001357983 */ /* 0x002f280000300800 */
[----:B--2---:R-:W2:Y:S04]  /*ed40*/  LDL.LU R54, [R1+0x634] ;  /* 0x0006340001367983 */ /* 0x004ea80000300800 */
[----:B-----5:R0:W-:Y:S04]  /*ed50*/  STG.E desc[UR10][R128.64+0x180], R55 ;  /* 0x0001803780007986 */ /* 0x0201e8000c10190a */
[----:B------:R1:W-:Y:S04]  /*ed60*/  STG.E desc[UR10][R128.64+0x200], R56 ;  /* 0x0002003880007986 */ /* 0x0003e8000c10190a */
[----:B------:R5:W-:Y:S04]  /*ed70*/  STG.E desc[UR10][R128.64+0x280], R57 ;  /* 0x0002803980007986 */ /* 0x000be8000c10190a */
[----:B0-----:R-:W4:Y:S04]  /*ed80*/  LDL.LU R55, [R1+0x630] ;  /* 0x0006300001377983 */ /* 0x001f280000300800 */
[----:B-1----:R-:W3:Y:S04]  /*ed90*/  LDL.LU R56, [R1+0x62c] ;  /* 0x00062c0001387983 */ /* 0x002ee80000300800 */
[----:B-----5:R-:W5:Y:S04]  /*eda0*/  LDL.LU R57, [R1+0x628] ;  /* 0x0006280001397983 */ /* 0x020f680000300800 */
[----:B------:R-:W2:Y:S04]  /*edb0*/  LDL.LU R96, [R1+0x5fc] ;  /* 0x0005fc0001607983 */ /* 0x000ea80000300800 */
[----:B------:R-:W4:Y:S04]  /*edc0*/  LDL.LU R98, [R1+0x60c] ;  /* 0x00060c0001627983 */ /* 0x000f280000300800 */
[----:B------:R-:W3:Y:S04]  /*edd0*/  LDL.LU R128, [R1+0x314] ;  /* 0x0003140001807983 */ /* 0x000ee80000300800 */
[----:B------:R-:W5:Y:S04]  /*ede0*/  LDL.LU R129, [R1+0x5f4] ;  /* 0x0005f40001817983 */ /* 0x000f680000300800 */
[----:B------:R0:W-:Y:S04]  /*edf0*/  STG.E desc[UR10][R130.64], R58 ;  /* 0x0000003a82007986 */ /* 0x0001e8000c10190a */
[----:B------:R1:W-:Y:S04]  /*ee00*/  STG.E desc[UR10][R130.64+0x80], R59 ;  /* 0x0000803b82007986 */ /* 0x0003e8000c10190a */
[----:B------:R1:W-:Y:S04]  /*ee10*/  STG.E desc[UR10][R130.64+0x100], R244 ;  /* 0x000100f482007986 */ /* 0x0003e8000c10190a */
[----:B0-----:R-:W2:Y:S04]  /*ee20*/  LDL.LU R58, [R1+0x624] ;  /* 0x00062400013a7983 */ /* 0x001ea80000300800 */
[----:B-1----:R-:W2:Y:S04]  /*ee30*/  LDL.LU R59, [R1+0x620] ;  /* 0x00062000013b7983 */ /* 0x002ea80000300800 */
[----:B------:R-:W2:Y:S04]  /*ee40*/  LDL.LU R244, [R1+0x61c] ;  /* 0x00061c0001f47983 */ /* 0x000ea80000300800 */
[----:B------:R0:W-:Y:S04]  /*ee50*/  STG.E desc[UR10][R130.64+0x180], R245 ;  /* 0x000180f582007986 */ /* 0x0001e8000c10190a */
[----:B------:R1:W-:Y:S04]  /*ee60*/  STG.E desc[UR10][R130.64+0x200], R246 ;  /* 0x000200f682007986 */ /* 0x0003e8000c10190a */
[----:B------:R1:W-:Y:S04]  /*ee70*/  STG.E desc[UR10][R130.64+0x280], R247 ;  /* 0x000280f782007986 */ /* 0x0003e8000c10190a */
[----:B0-----:R-:W2:Y:S04]  /*ee80*/  LDL.LU R245, [R1+0x618] ;  /* 0x0006180001f57983 */ /* 0x001ea80000300800 */
[----:B-1----:R-:W2:Y:S04]  /*ee90*/  LDL.LU R246, [R1+0x614] ;  /* 0x0006140001f67983 */ /* 0x002ea80000300800 */
[----:B------:R-:W2:Y:S04]  /*eea0*/  LDL.LU R247, [R1+0x610] ;  /* 0x0006100001f77983 */ /* 0x000ea80000300800 */
[----:B------:R0:W-:Y:S04]  /*eeb0*/  STG.E desc[UR10][R130.64+0x300], R92 ;  /* 0x0003005c82007986 */ /* 0x0001e8000c10190a */
[----:B0-----:R-:W5:Y:S04]  /*eec0*/  LDL.LU R92, [R1+0x604] ;  /* 0x00060400015c7983 */ /* 0x001f680000300800 */
[----:B------:R0:W-:Y:S04]  /*eed0*/  STG.E desc[UR10][R130.64+0x380], R94 ;  /* 0x0003805e82007986 */ /* 0x0001e8000c10190a */
[----:B------:R1:W-:Y:S04]  /*eee0*/  STG.E desc[UR10][R132.64+0x180], R252 ;  /* 0x000180fc84007986 */ /* 0x0003e8000c10190a */
[----:B------:R1:W-:Y:S04]  /*eef0*/  STG.E desc[UR10][R132.64+0x200], R251 ;  /* 0x000200fb84007986 */ /* 0x0003e8000c10190a */
[----:B0-----:R-:W2:Y:S04]  /*ef00*/  LDL.LU R94, [R1+0x590] ;  /* 0x00059000015e7983 */ /* 0x001ea80000300800 */
[----:B------:R-:W2:Y:S04]  /*ef10*/  LDL.LU R130, [R1+0x598] ;  /* 0x0005980001827983 */ /* 0x000ea80000300800 */
[----:B------:R-:W2:Y:S04]  /*ef20*/  LDL.LU R131, [R1+0x1d0] ;  /* 0x0001d00001837983 */ /* 0x000ea80000300800 */
[----:B-1----:R-:W2:Y:S04]  /*ef30*/  LDL.LU R252, [R1+0x1d8] ;  /* 0x0001d80001fc7983 */ /* 0x002ea80000300800 */
[----:B------:R0:W-:Y:S04]  /*ef40*/  STG.E desc[UR10][R132.64+0x280], R250 ;  /* 0x000280fa84007986 */ /* 0x0001e8000c10190a */
[----:B------:R-:W2:Y:S04]  /*ef50*/  LDL.LU R251, [R1+0x30] ;  /* 0x0000300001fb7983 */ /* 0x000ea80000300800 */
[----:B------:R1:W-:Y:S04]  /*ef60*/  STG.E desc[UR10][R132.64+0x300], R97 ;  /* 0x0003006184007986 */ /* 0x0003e8000c10190a */
[----:B0-----:R-:W2:Y:S04]  /*ef70*/  LDL.LU R250, [R1+0x38] ;  /* 0x0000380001fa7983 */ /* 0x001ea80000300800 */
[----:B------:R0:W-:Y:S04]  /*ef80*/  STG.E desc[UR10][R132.64+0x380], R99 ;  /* 0x0003806384007986 */ /* 0x0001e8000c10190a */
[----:B-1----:R-:W2:Y:S04]  /*ef90*/  LDL.LU R97, [R1+0x48] ;  /* 0x0000480001617983 */ /* 0x002ea80000300800 */
[----:B0-----:R-:W2:Y:S04]  /*efa0*/  LDL.LU R99, [R1+0x1e0] ;  /* 0x0001e00001637983 */ /* 0x001ea80000300800 */
[----:B----4-:R-:W-:Y:S04]  /*efb0*/  STG.E desc[UR10][R132.64+0x80], R98 ;  /* 0x0000806284007986 */ /* 0x010fe8000c10190a */
[----:B---3--:R-:W-:Y:S04]  /*efc0*/  STG.E desc[UR10][R132.64+0x100], R128 ;  /* 0x0001008084007986 */ /* 0x008fe8000c10190a */
[----:B-----5:R0:W-:Y:S04]  /*efd0*/  STG.E desc[UR10][R132.64], R92 ;  /* 0x0000005c84007986 */ /* 0x0201e8000c10190a */
[----:B------:R1:W-:Y:S04]  /*efe0*/  STG.E desc[UR10][R134.64], R129 ;  /* 0x0000008186007986 */ /* 0x0003e8000c10190a */
[----:B0-----:R-:W3:Y:S04]  /*eff0*/  LDL.LU R132, [R1+0x1e8] ;  /* 0x0001e80001847983 */ /* 0x001ee80000300800 */
[----:B------:R-:W4:Y:S04]  /*f000*/  LDL.LU R133, [R1+0x40] ;  /* 0x0000400001857983 */ /* 0x000f280000300800 */
[----:B------:R-:W5:Y:S04]  /*f010*/  LDL.LU R92, [R1+0x5a4] ;  /* 0x0005a400015c7983 */ /* 0x000f680000300800 */
[----:B------:R-:W5:Y:S04]  /*f020*/  LDL.LU R98, [R1+0x5ac] ;  /* 0x0005ac0001627983 */ /* 0x000f680000300800 */
[----:B------:R-:W5:Y:S04]  /*f030*/  LDL.LU R128, [R1+0x1e4] ;  /* 0x0001e40001807983 */ /* 0x000f680000300800 */
[----:B--2---:R0:W-:Y:S04]  /*f040*/  STG.E desc[UR10][R134.64+0x80], R96 ;  /* 0x0000806086007986 */ /* 0x0041e8000c10190a */
[----:B-1----:R-:W2:Y:S04]  /*f050*/  LDL.LU R129, [R1+0x1ec] ;  /* 0x0001ec0001817983 */ /* 0x002ea80000300800 */
[----:B------:R1:W-:Y:S04]  /*f060*/  STG.E desc[UR10][R134.64+0x100], R249 ;  /* 0x000100f986007986 */ /* 0x0003e8000c10190a */
[----:B0-----:R-:W2:Y:S04]  /*f070*/  LDL.LU R96, [R1+0x44] ;  /* 0x0000440001607983 */ /* 0x001ea80000300800 */
[----:B------:R0:W-:Y:S04]  /*f080*/  STG.E desc[UR10][R134.64+0x180], R242 ;  /* 0x000180f286007986 */ /* 0x0001e8000c10190a */
        /* <DEDUP_REMOVED lines=8> */
[----:B-1----:R-:W5:Y:S04]  /*f110*/  LDL.LU R93, [R1+0x5a8] ;  /* 0x0005a800015d7983 */ /* 0x002f680000300800 */
[----:B0-----:R-:W2:Y:S04]  /*f120*/  LDL.LU R135, [R1+0x5a0] ;  /* 0x0005a00001877983 */ /* 0x001ea80000300800 */
[----:B------:R-:W-:Y:S04]  /*f130*/  STG.E desc[UR10][R136.64+0x100], R99 ;  /* 0x0001006388007986 */ /* 0x000fe8000c10190a */
[----:B------:R-:W-:Y:S04]  /*f140*/  STG.E desc[UR10][R136.64+0x280], R97 ;  /* 0x0002806188007986 */ /* 0x000fe8000c10190a */
[----:B------:R-:W-:Y:S04]  /*f150*/  STG.E desc[UR10][R136.64+0x300], R160 ;  /* 0x000300a088007986 */ /* 0x000fe8000c10190a */
[----:B------:R-:W-:Y:S04]  /*f160*/  STG.E desc[UR10][R136.64+0x380], R162 ;  /* 0x000380a288007986 */ /* 0x000fe8000c10190a */
[----:B---3--:R-:W-:Y:S04]  /*f170*/  STG.E desc[UR10][R136.64+0x180], R132 ;  /* 0x0001808488007986 */ /* 0x008fe8000c10190a */
[----:B----4-:R-:W-:Y:S04]  /*f180*/  STG.E desc[UR10][R136.64+0x200], R133 ;  /* 0x0002008588007986 */ /* 0x010fe8000c10190a */
[----:B-----5:R-:W-:Y:S04]  /*f190*/  STG.E desc[UR10][R136.64+0x80], R93 ;  /* 0x0000805d88007986 */ /* 0x020fe8000c10190a */
[----:B--2---:R-:W-:Y:S04]  /*f1a0*/  STG.E desc[UR10][R136.64], R135 ;  /* 0x0000008788007986 */ /* 0x004fe8000c10190a */
[----:B------:R0:W-:Y:S04]  /*f1b0*/  STG.E desc[UR10][R138.64+0x180], R252 ;  /* 0x000180fc8a007986 */ /* 0x0001e8000c10190a */
[----:B------:R1:W-:Y:S04]  /*f1c0*/  STG.E desc[UR10][R138.64+0x200], R251 ;  /* 0x000200fb8a007986 */ /* 0x0003e8000c10190a */
[----:B------:R2:W-:Y:S04]  /*f1d0*/  STG.E desc[UR10][R138.64+0x280], R250 ;  /* 0x000280fa8a007986 */ /* 0x0005e8000c10190a */
[----:B0-----:R-:W3:Y:S04]  /*f1e0*/  LDL.LU R252, [R1+0x1d4] ;  /* 0x0001d40001fc7983 */ /* 0x001ee80000300800 */
[----:B-1----:R-:W4:Y:S04]  /*f1f0*/  LDL.LU R251, [R1+0x1dc] ;  /* 0x0001dc0001fb7983 */ /* 0x002f280000300800 */
[----:B--2---:R-:W2:Y:S04]  /*f200*/  LDL.LU R250, [R1+0x34] ;  /* 0x0000340001fa7983 */ /* 0x004ea80000300800 */
[----:B------:R-:W5:Y:S04]  /*f210*/  LDL.LU R93, [R1+0x580] ;  /* 0x00058000015d7983 */ /* 0x000f680000300800 */
[----:B------:R-:W5:Y:S04]  /*f220*/  LDL.LU R99, [R1+0x588] ;  /* 0x0005880001637983 */ /* 0x000f680000300800 */
[----:B------:R-:W5:Y:S04]  /*f230*/  LDL.LU R132, [R1+0x1c0] ;  /* 0x0001c00001847983 */ /* 0x000f680000300800 */
[----:B------:R-:W5:Y:S04]  /*f240*/  LDL.LU R133, [R1+0x1c8] ;  /* 0x0001c80001857983 */ /* 0x000f680000300800 */
[----:B------:R0:W-:Y:S04]  /*f250*/  STG.E desc[UR10][R138.64], R94 ;  /* 0x0000005e8a007986 */ /* 0x0001e8000c10190a */
[----:B------:R-:W5:Y:S04]  /*f260*/  LDL.LU R97, [R1+0x20] ;  /* 0x0000200001617983 */ /* 0x000f680000300800 */
[----:B------:R1:W-:Y:S04]  /*f270*/  STG.E desc[UR10][R138.64+0x80], R130 ;  /* 0x000080828a007986 */ /* 0x0003e8000c10190a */
[----:B0-----:R-:W5:Y:S04]  /*f280*/  LDL.LU R94, [R1+0x28] ;  /* 0x00002800015e7983 */ /* 0x001f680000300800 */
[----:B------:R0:W-:Y:S04]  /*f290*/  STG.E desc[UR10][R138.64+0x100], R131 ;  /* 0x000100838a007986 */ /* 0x0001e8000c10190a */
[----:B------:R-:W-:Y:S04]  /*f2a0*/  STG.E desc[UR10][R138.64+0x300], R184 ;  /* 0x000300b88a007986 */ /* 0x000fe8000c10190a */
[----:B------:R-:W-:Y:S04]  /*f2b0*/  STG.E desc[UR10][R138.64+0x380], R186 ;  /* 0x000380ba8a007986 */ /* 0x000fe8000c10190a */
[----:B-1----:R-:W5:Y:S04]  /*f2c0*/  LDL.LU R130, [R1+0x570] ;  /* 0x0005700001827983 */ /* 0x002f680000300800 */
[----:B------:R1:W-:Y:S04]  /*f2d0*/  STG.E desc[UR10][R140.64], R92 ;  /* 0x0000005c8c007986 */ /* 0x0003e8000c10190a */
[----:B0-----:R-:W5:Y:S04]  /*f2e0*/  LDL.LU R131, [R1+0x578] ;  /* 0x0005780001837983 */ /* 0x001f680000300800 */
[----:B------:R0:W-:Y:S04]  /*f2f0*/  STG.E desc[UR10][R140.64+0x80], R98 ;  /* 0x000080628c007986 */ /* 0x0001e8000c10190a */
        /* <DEDUP_REMOVED lines=15> */
[----:B------:R-:W-:Y:S04]  /*f3f0*/  LDS.128 R136, [R0+0x200] ;  /* 0x0002000000887984 */ /* 0x000fe80000000c00 */
[----:B0-----:R-:W5:Y:S04]  /*f400*/  LDL.LU R243, [R1+0x2c] ;  /* 0x00002c0001f37983 */ /* 0x001f680000300800 */
[----:B---3--:R0:W-:Y:S04]  /*f410*/  STG.E desc[UR10][R142.64+0x100], R252 ;  /* 0x000100fc8e007986 */ /* 0x0081e8000c10190a */
[----:B----4-:R1:W-:Y:S04]  /*f420*/  STG.E desc[UR10][R142.64+0x180], R251 ;  /* 0x000180fb8e007986 */ /* 0x0103e8000c10190a */
[----:B--2---:R2:W-:Y:S04]  /*f430*/  STG.E desc[UR10][R142.64+0x200], R250 ;  /* 0x000200fa8e007986 */ /* 0x0045e8000c10190a */
[----:B0-----:R-:W3:Y:S04]  /*f440*/  LDL.LU R252, [R1+0x574] ;  /* 0x0005740001fc7983 */ /* 0x001ee80000300800 */
[----:B-1----:R-:W4:Y:S04]  /*f450*/  LDL.LU R251, [R1+0x57c] ;  /* 0x00057c0001fb7983 */ /* 0x002f280000300800 */
[----:B--2---:R-:W2:Y:S04]  /*f460*/  LDL.LU R250, [R1+0x1b4] ;  /* 0x0001b40001fa7983 */ /* 0x004ea80000300800 */
[----:B------:R0:W-:Y:S04]  /*f470*/  STG.E desc[UR10][R142.64+0x280], R248 ;  /* 0x000280f88e007986 */ /* 0x0001e8000c10190a */
[----:B------:R-:W-:Y:S04]  /*f480*/  STG.E desc[UR10][R142.64+0x300], R185 ;  /* 0x000300b98e007986 */ /* 0x000fe8000c10190a */
[----:B------:R-:W-:Y:S04]  /*f490*/  STG.E desc[UR10][R142.64+0x380], R187 ;  /* 0x000380bb8e007986 */ /* 0x000fe8000c10190a */
[----:B-----5:R-:W-:Y:S04]  /*f4a0*/  STG.E desc[UR10][R144.64], R93 ;  /* 0x0000005d90007986 */ /* 0x020fe8000c10190a */
[----:B------:R-:W-:Y:S04]  /*f4b0*/  STG.E desc[UR10][R144.64+0x80], R99 ;  /* 0x0000806390007986 */ /* 0x000fe8000c10190a */
[----:B------:R-:W-:Y:S04]  /*f4c0*/  STG.E desc[UR10][R144.64+0x100], R132 ;  /* 0x0001008490007986 */ /* 0x000fe8000c10190a */
        /* <DEDUP_REMOVED lines=8> */
[----:B------:R-:W-:Y:S04]  /*f550*/  STG.E desc[UR10][R146.64], R130 ;  /* 0x0000008292007986 */ /* 0x000fe8000c10190a */
[----:B0-----:R-:W5:Y:S04]  /*f560*/  LDL.LU R131, [R1+0x5e0] ;  /* 0x0005e00001837983 */ /* 0x001f680000300800 */
[----:B------:R0:W-:Y:S04]  /*f570*/  STG.E desc[UR10][R146.64+0x180], R98 ;  /* 0x0001806292007986 */ /* 0x0001e8000c10190a */
[----:B------:R-:W-:Y:S04]  /*f580*/  STG.E desc[UR10][R146.64+0x200], R244 ;  /* 0x000200f492007986 */ /* 0x000fe8000c10190a */
[----:B------:R-:W-:Y:S04]  /*f590*/  STG.E desc[UR10][R146.64+0x280], R246 ;  /* 0x000280f692007986 */ /* 0x000fe8000c10190a */
        /* <DEDUP_REMOVED lines=9> */
[----:B------:R-:W-:Y:S04]  /*f630*/  STG.E desc[UR10][R148.64+0x180], R249 ;  /* 0x000180f994007986 */ /* 0x000fe8000c10190a */
[----:B-1----:R-:W5:Y:S04]  /*f640*/  LDL.LU R96, [R1+0x88] ;  /* 0x0000880001607983 */ /* 0x002f680000300800 */
[----:B------:R-:W5:Y:S04]  /*f650*/  LDL.LU R182, [R1+0x5d0] ;  /* 0x0005d00001b67983 */ /* 0x000f680000300800 */
[----:B------:R-:W5:Y:S04]  /*f660*/  LDL.LU R180, [R1+0x5d8] ;  /* 0x0005d80001b47983 */ /* 0x000f680000300800 */
[----:B------:R-:W5:Y:S04]  /*f670*/  LDL.LU R187, [R1+0x2e0] ;  /* 0x0002e00001bb7983 */ /* 0x000f680000300800 */
[----:B------:R-:W-:Y:S04]  /*f680*/  STG.E desc[UR10][R148.64+0x200], R242 ;  /* 0x000200f294007986 */ /* 0x000fe8000c10190a */
[----:B------:R-:W-:Y:S04]  /*f690*/  STG.E desc[UR10][R148.64+0x280], R243 ;  /* 0x000280f394007986 */ /* 0x000fe8000c10190a */
[----:B------:R-:W-:Y:S04]  /*f6a0*/  STG.E desc[UR10][R148.64+0x300], R181 ;  /* 0x000300b594007986 */ /* 0x000fe8000c10190a */
[----:B------:R-:W-:Y:S04]  /*f6b0*/  STG.E desc[UR10][R148.64+0x380], R183 ;  /* 0x000380b794007986 */ /* 0x000fe8000c10190a */
[----:B------:R-:W5:Y:S04]  /*f6c0*/  LDL.LU R185, [R1+0x2e8] ;  /* 0x0002e80001b97983 */ /* 0x000f680000300800 */
[----:B------:R-:W5:Y:S04]  /*f6d0*/  LDL.LU R163, [R1+0x70] ;  /* 0x0000700001a37983 */ /* 0x000f680000300800 */
[----:B------:R-:W0:Y:S04]  /*f6e0*/  LDS.128 R144, [R0] ;  /* 0x0000000000907984 */ /* 0x000e280000000c00 */
[----:B------:R-:W1:Y:S04]  /*f6f0*/  LDS.128 R140, [R0+0x100] ;  /* 0x00010000008c7984 */ /* 0x000e680000000c00 */
[----:B------:R-:W1:Y:S04]  /*f700*/  LDS.128 R132, [R0+0x300] ;  /* 0x0003000000847984 */ /* 0x000e680000000c00 */
[----:B--2---:R2:W-:Y:S04]  /*f710*/  STG.E desc[UR10][R150.64+0x100], R250 ;  /* 0x000100fa96007986 */ /* 0x0045e8000c10190a */
[----:B--2---:R-:W2:Y:S04]  /*f720*/  LDL.LU R250, [R1+0x78] ;  /* 0x0000780001fa7983 */ /* 0x004ea80000300800 */
[----:B------:R-:W2:Y:S04]  /*f730*/  LDL.LU R161, [R1+0x5e4] ;  /* 0x0005e40001a17983 */ /* 0x000ea80000300800 */
[----:B------:R-:W2:Y:S04]  /*f740*/  LDL.LU R186, [R1+0x5ec] ;  /* 0x0005ec0001ba7983 */ /* 0x000ea80000300800 */
[----:B------:R-:W2:Y:S04]  /*f750*/  LDL.LU R184, [R1+0x2f4] ;  /* 0x0002f40001b87983 */ /* 0x000ea80000300800 */
[----:B------:R-:W2:Y:S04]  /*f760*/  LDL.LU R162, [R1+0x2fc] ;  /* 0x0002fc0001a27983 */ /* 0x000ea80000300800 */
[----:B------:R-:W2:Y:S04]  /*f770*/  LDL.LU R160, [R1+0x84] ;  /* 0x0000840001a07983 */ /* 0x000ea80000300800 */
[----:B------:R-:W2:Y:S04]  /*f780*/  LDL.LU R249, [R1+0x8c] ;  /* 0x00008c0001f97983 */ /* 0x000ea80000300800 */
[----:B---3--:R3:W-:Y:S04]  /*f790*/  STG.E desc[UR10][R150.64], R252 ;  /* 0x000000fc96007986 */ /* 0x0087e8000c10190a */
[----:B----4-:R4:W-:Y:S04]  /*f7a0*/  STG.E desc[UR10][R150.64+0x80], R251 ;  /* 0x000080fb96007986 */ /* 0x0109e8000c10190a */
[----:B-----5:R5:W-:Y:S04]  /*f7b0*/  STG.E desc[UR10][R150.64+0x180], R248 ;  /* 0x000180f896007986 */ /* 0x020be8000c10190a */
[----:B------:R-:W2:Y:S04]  /*f7c0*/  LDL.LU R242, [R1+0x5d4] ;  /* 0x0005d40001f27983 */ /* 0x000ea80000300800 */
[----:B------:R-:W-:Y:S04]  /*f7d0*/  STG.E desc[UR10][R150.64+0x200], R245 ;  /* 0x000200f596007986 */ /* 0x000fe8000c10190a */
[----:B------:R-:W-:Y:S04]  /*f7e0*/  STG.E desc[UR10][R150.64+0x280], R247 ;  /* 0x000280f796007986 */ /* 0x000fe8000c10190a */
[----:B------:R-:W-:Y:S04]  /*f7f0*/  STG.E desc[UR10][R150.64+0x300], R177 ;  /* 0x000300b196007986 */ /* 0x000fe8000c10190a */
[----:B------:R-:W-:Y:S04]  /*f800*/  STG.E desc[UR10][R150.64+0x380], R179 ;  /* 0x000380b396007986 */ /* 0x000fe8000c10190a */
[----:B------:R-:W2:Y:S04]  /*f810*/  LDL.LU R243, [R1+0x5dc] ;  /* 0x0005dc0001f37983 */ /* 0x000ea80000300800 */
[----:B------:R-:W-:Y:S04]  /*f820*/  STG.E desc[UR10][R2.64], R131 ;  /* 0x0000008302007986 */ /* 0x000fe8000c10190a */
[----:B---3--:R-:W3:Y:S04]  /*f830*/  LDL.LU R252, [R1+0x2e4] ;  /* 0x0002e40001fc7983 */ /* 0x008ee80000300800 */
[----:B------:R-:W-:Y:S04]  /*f840*/  STG.E desc[UR10][R2.64+0x300], R172 ;  /* 0x000300ac02007986 */ /* 0x000fe8000c10190a */
[----:B------:R-:W-:Y:S04]  /*f850*/  STG.E desc[UR10][R2.64+0x80], R92 ;  /* 0x0000805c02007986 */ /* 0x000fe8000c10190a */
[----:B------:R-:W-:Y:S04]  /*f860*/  LDS.128 R92, [R0+0x600] ;  /* 0x00060000005c7984 */ /* 0x000fe80000000c00 */
[----:B------:R-:W-:Y:S04]  /*f870*/  STG.E desc[UR10][R2.64+0x100], R98 ;  /* 0x0001006202007986 */ /* 0x000fe8000c10190a */
[----:B------:R-:W-:Y:S04]  /*f880*/  LDS.128 R148, [R0+0x700] ;  /* 0x0007000000947984 */ /* 0x000fe80000000c00 */
[----:B------:R-:W-:Y:S04]  /*f890*/  STG.E desc[UR10][R2.64+0x180], R128 ;  /* 0x0001808002007986 */ /* 0x000fe8000c10190a */
[----:B----4-:R-:W4:Y:S04]  /*f8a0*/  LDL.LU R251, [R1+0x2ec] ;  /* 0x0002ec0001fb7983 */ /* 0x010f280000300800 */
[----:B------:R-:W-:Y:S04]  /*f8b0*/  STG.E desc[UR10][R2.64+0x200], R129 ;  /* 0x0002008102007986 */ /* 0x000fe8000c10190a */
[----:B------:R-:W1:Y:S04]  /*f8c0*/  LDS.128 R128, [R0+0x400] ;  /* 0x0004000000807984 */ /* 0x000e680000000c00 */
[----:B------:R-:W-:Y:S04]  /*f8d0*/  STG.E desc[UR10][R2.64+0x280], R96 ;  /* 0x0002806002007986 */ /* 0x000fe8000c10190a */
[----:B------:R-:W1:Y:S04]  /*f8e0*/  LDS.128 R96, [R0+0x500] ;  /* 0x0005000000607984 */ /* 0x000e680000000c00 */
[----:B------:R-:W-:Y:S04]  /*f8f0*/  STG.E desc[UR10][R2.64+0x380], R174 ;  /* 0x000380ae02007986 */ /* 0x000fe8000c10190a */
[----:B-----5:R-:W5:Y:S04]  /*f900*/  LDL.LU R248, [R1+0x7c] ;  /* 0x00007c0001f87983 */ /* 0x020f680000300800 */
        /* <DEDUP_REMOVED lines=8> */
[----:B------:R0:W-:Y:S04]  /*f990*/  STG.E desc[UR10][R4.64], R182 ;  /* 0x000000b604007986 */ /* 0x0001e8000c10190a */
[----:B------:R-:W2:Y:S04]  /*f9a0*/  LDL.LU R244, [R1+0x5b0] ;  /* 0x0005b00001f47983 */ /* 0x000ea80000300800 */
[----:B------:R1:W-:Y:S04]  /*f9b0*/  STG.E desc[UR10][R4.64+0x80], R180 ;  /* 0x000080b404007986 */ /* 0x0003e8000c10190a */
[----:B0-----:R-:W2:Y:S04]  /*f9c0*/  LDL.LU R182, [R1+0x5b8] ;  /* 0x0005b80001b67983 */ /* 0x001ea80000300800 */
[----:B------:R0:W-:Y:S04]  /*f9d0*/  STG.E desc[UR10][R4.64+0x100], R187 ;  /* 0x000100bb04007986 */ /* 0x0001e8000c10190a */
[----:B-1----:R-:W2:Y:S04]  /*f9e0*/  LDL.LU R180, [R1+0x1f0] ;  /* 0x0001f00001b47983 */ /* 0x002ea80000300800 */
[----:B------:R1:W-:Y:S04]  /*f9f0*/  STG.E desc[UR10][R4.64+0x180], R185 ;  /* 0x000180b904007986 */ /* 0x0003e8000c10190a */
[----:B0-----:R-:W2:Y:S04]  /*fa00*/  LDL.LU R187, [R1+0x1f8] ;  /* 0x0001f80001bb7983 */ /* 0x001ea80000300800 */
[----:B------:R0:W-:Y:S04]  /*fa10*/  STG.E desc[UR10][R4.64+0x200], R163 ;  /* 0x000200a304007986 */ /* 0x0001e8000c10190a */
[----:B------:R-:W-:Y:S04]  /*fa20*/  STG.E desc[UR10][R4.64+0x300], R156 ;  /* 0x0003009c04007986 */ /* 0x000fe8000c10190a */
[----:B------:R-:W-:Y:S04]  /*fa30*/  STG.E desc[UR10][R4.64+0x380], R158 ;  /* 0x0003809e04007986 */ /* 0x000fe8000c10190a */
        /* <DEDUP_REMOVED lines=19> */
[----:B---3--:R1:W-:Y:S04]  /*fb70*/  STG.E desc[UR10][R8.64+0x100], R252 ;  /* 0x000100fc08007986 */ /* 0x0083e8000c10190a */
[----:B0-----:R-:W3:Y:S04]  /*fb80*/  LDL.LU R243, [R1+0x5bc] ;  /* 0x0005bc0001f37983 */ /* 0x001ee80000300800 */
[----:B----4-:R0:W-:Y:S04]  /*fb90*/  STG.E desc[UR10][R8.64+0x180], R251 ;  /* 0x000180fb08007986 */ /* 0x0101e8000c10190a */
[----:B-1----:R-:W4:Y:S04]  /*fba0*/  LDL.LU R252, [R1+0x1f4] ;  /* 0x0001f40001fc7983 */ /* 0x002f280000300800 */
[----:B-----5:R-:W-:Y:S04]  /*fbb0*/  STG.E desc[UR10][R8.64+0x280], R248 ;  /* 0x000280f808007986 */ /* 0x020fe8000c10190a */
[----:B0-----:R-:W5:Y:S04]  /*fbc0*/  LDL.LU R251, [R1+0x1fc] ;  /* 0x0001fc0001fb7983 */ /* 0x001f680000300800 */
[----:B--2---:R0:W-:Y:S04]  /*fbd0*/  STG.E desc[UR10][R8.64+0x200], R250 ;  /* 0x000200fa08007986 */ /* 0x0041e8000c10190a */
[----:B0-----:R-:W2:Y:S04]  /*fbe0*/  LDL.LU R250, [R1+0x54] ;  /* 0x0000540001fa7983 */ /* 0x001ea80000300800 */
[----:B------:R-:W2:Y:S04]  /*fbf0*/  LDL.LU R248, [R1+0x5c] ;  /* 0x00005c0001f87983 */ /* 0x000ea80000300800 */
[----:B------:R-:W-:Y:S04]  /*fc00*/  STG.E desc[UR10][R8.64+0x300], R157 ;  /* 0x0003009d08007986 */ /* 0x000fe8000c10190a */
[----:B------:R-:W-:Y:S04]  /*fc10*/  STG.E desc[UR10][R8.64+0x380], R159 ;  /* 0x0003809f08007986 */ /* 0x000fe8000c10190a */
[----:B------:R0:W-:Y:S04]  /*fc20*/  STG.E desc[UR10][R10.64+0x200], R176 ;  /* 0x000200b00a007986 */ /* 0x0001e8000c10190a */
[----:B------:R-:W-:Y:S04]  /*fc30*/  STG.E desc[UR10][R10.64], R245 ;  /* 0x000000f50a007986 */ /* 0x000fe8000c10190a */
[----:B------:R-:W-:Y:S04]  /*fc40*/  STG.E desc[UR10][R10.64+0x80], R183 ;  /* 0x000080b70a007986 */ /* 0x000fe8000c10190a */
[----:B------:R-:W-:Y:S04]  /*fc50*/  STG.E desc[UR10][R10.64+0x100], R181 ;  /* 0x000100b50a007986 */ /* 0x000fe8000c10190a */
[----:B------:R-:W-:Y:S04]  /*fc60*/  STG.E desc[UR10][R10.64+0x180], R178 ;  /* 0x000180b20a007986 */ /* 0x000fe8000c10190a */
[----:B------:R1:W-:Y:S04]  /*fc70*/  STG.E desc[UR10][R10.64+0x280], R246 ;  /* 0x000280f60a007986 */ /* 0x0003e8000c10190a */
[----:B------:R-:W-:Y:S04]  /*fc80*/  STG.E desc[UR10][R10.64+0x300], R168 ;  /* 0x000300a80a007986 */ /* 0x000fe8000c10190a */
[----:B------:R-:W-:Y:S04]  /*fc90*/  STG.E desc[UR10][R10.64+0x380], R170 ;  /* 0x000380aa0a007986 */ /* 0x000fe8000c10190a */
[----:B0-----:R-:W2:Y:S04]  /*fca0*/  LDL.LU R176, [R1+0x560] ;  /* 0x0005600001b07983 */ /* 0x001ea80000300800 */
[----:B------:R0:W-:Y:S04]  /*fcb0*/  STG.E desc[UR10][R12.64], R244 ;  /* 0x000000f40c007986 */ /* 0x0001e8000c10190a */
[----:B-1----:R-:W2:Y:S04]  /*fcc0*/  LDL.LU R246, [R1+0x568] ;  /* 0x0005680001f67983 */ /* 0x002ea80000300800 */
[----:B------:R1:W-:Y:S04]  /*fcd0*/  STG.E desc[UR10][R12.64+0x80], R182 ;  /* 0x000080b60c007986 */ /* 0x0003e8000c10190a */
[----:B------:R-:W-:Y:S04]  /*fce0*/  STG.E desc[UR10][R12.64+0x100], R180 ;  /* 0x000100b40c007986 */ /* 0x000fe8000c10190a */
[----:B------:R-:W-:Y:S04]  /*fcf0*/  STG.E desc[UR10][R12.64+0x180], R187 ;  /* 0x000180bb0c007986 */ /* 0x000fe8000c10190a */
[----:B------:R-:W-:Y:S04]  /*fd00*/  STG.E desc[UR10][R12.64+0x200], R185 ;  /* 0x000200b90c007986 */ /* 0x000fe8000c10190a */
[----:B------:R-:W-:Y:S04]  /*fd10*/  STG.E desc[UR10][R12.64+0x280], R163 ;  /* 0x000280a30c007986 */ /* 0x000fe8000c10190a */
[----:B------:R-:W-:Y:S04]  /*fd20*/  STG.E desc[UR10][R12.64+0x300], R164 ;  /* 0x000300a40c007986 */ /* 0x000fe8000c10190a */
[----:B------:R-:W-:Y:S04]  /*fd30*/  STG.E desc[UR10][R12.64+0x380], R166 ;  /* 0x000380a60c007986 */ /* 0x000fe8000c10190a */
        /* <DEDUP_REMOVED lines=12> */
[----:B------:R-:W-:Y:S04]  /*fe00*/  STG.E desc[UR10][R14.64+0x300], R169 ;  /* 0x000300a90e007986 */ /* 0x000fe8000c10190a */
[----:B------:R-:W-:Y:S04]  /*fe10*/  STG.E desc[UR10][R14.64+0x380], R171 ;  /* 0x000380ab0e007986 */ /* 0x000fe8000c10190a */
[----:B0-----:R-:W2:Y:S04]  /*fe20*/  LDL.LU R160, [R1+0x564] ;  /* 0x0005640001a07983 */ /* 0x001ea80000300800 */
[----:B------:R0:W-:Y:S04]  /*fe30*/  STG.E desc[UR10][R24.64], R242 ;  /* 0x000000f218007986 */ /* 0x0001e8000c10190a */
[----:B-1----:R-:W2:Y:S04]  /*fe40*/  LDL.LU R249, [R1+0x56c] ;  /* 0x00056c0001f97983 */ /* 0x002ea80000300800 */
[----:B---3--:R1:W-:Y:S04]  /*fe50*/  STG.E desc[UR10][R24.64+0x80], R243 ;  /* 0x000080f318007986 */ /* 0x0083e8000c10190a */
[----:B0-----:R-:W3:Y:S04]  /*fe60*/  LDL.LU R242, [R1+0x1a4] ;  /* 0x0001a40001f27983 */ /* 0x001ee80000300800 */
[----:B----4-:R0:W-:Y:S04]  /*fe70*/  STG.E desc[UR10][R24.64+0x100], R252 ;  /* 0x000100fc18007986 */ /* 0x0101e8000c10190a */
[----:B-1----:R-:W4:Y:S04]  /*fe80*/  LDL.LU R243, [R1+0x1ac] ;  /* 0x0001ac0001f37983 */ /* 0x002f280000300800 */
[----:B-----5:R1:W-:Y:S04]  /*fe90*/  STG.E desc[UR10][R24.64+0x180], R251 ;  /* 0x000180fb18007986 */ /* 0x0203e8000c10190a */
[----:B0-----:R-:W5:Y:S04]  /*fea0*/  LDL.LU R252, [R1+0x554] ;  /* 0x0005540001fc7983 */ /* 0x001f680000300800 */
[----:B-1----:R-:W5:Y:S04]  /*feb0*/  LDL.LU R251, [R1+0x55c] ;  /* 0x00055c0001fb7983 */ /* 0x002f680000300800 */
[----:B--2---:R0:W-:Y:S04]  /*fec0*/  STG.E desc[UR10][R24.64+0x200], R250 ;  /* 0x000200fa18007986 */ /* 0x0041e8000c10190a */
[----:B------:R1:W-:Y:S04]  /*fed0*/  STG.E desc[UR10][R24.64+0x280], R248 ;  /* 0x000280f818007986 */ /* 0x0003e8000c10190a */
[----:B0-----:R-:W2:Y:S04]  /*fee0*/  LDL.LU R250, [R1+0x194] ;  /* 0x0001940001fa7983 */ /* 0x001ea80000300800 */
[----:B-1----:R-:W2:Y:S04]  /*fef0*/  LDL.LU R248, [R1+0x19c] ;  /* 0x00019c0001f87983 */ /* 0x002ea80000300800 */
[----:B------:R-:W2:Y:S04]  /*ff00*/  LDL.LU R180, [R1+0x540] ;  /* 0x0005400001b47983 */ /* 0x000ea80000300800 */
[----:B------:R-:W2:Y:S04]  /*ff10*/  LDL.LU R187, [R1+0x548] ;  /* 0x0005480001bb7983 */ /* 0x000ea80000300800 */
[----:B------:R-:W-:Y:S04]  /*ff20*/  STG.E desc[UR10][R24.64+0x300], R165 ;  /* 0x000300a518007986 */ /* 0x000fe8000c10190a */
[----:B------:R-:W-:Y:S04]  /*ff30*/  STG.E desc[UR10][R24.64+0x380], R167 ;  /* 0x000380a718007986 */ /* 0x000fe8000c10190a */
[----:B------:R-:W2:Y:S04]  /*ff40*/  LDL.LU R185, [R1+0x180] ;  /* 0x0001800001b97983 */ /* 0x000ea80000300800 */
[----:B------:R-:W-:Y:S04]  /*ff50*/  STG.E desc[UR10][R26.64+0x200], R56 ;  /* 0x000200381a007986 */ /* 0x000fe8000c10190a */
[----:B------:R-:W-:Y:S04]  /*ff60*/  STG.E desc[UR10][R26.64+0x280], R58 ;  /* 0x0002803a1a007986 */ /* 0x000fe8000c10190a */
[----:B------:R-:W-:Y:S04]  /*ff70*/  STG.E desc[UR10][R26.64], R176 ;  /* 0x000000b01a007986 */ /* 0x000fe8000c10190a */
[----:B------:R-:W-:Y:S04]  /*ff80*/  STG.E desc[UR10][R26.64+0x300], R216 ;  /* 0x000300d81a007986 */ /* 0x000fe8000c10190a */
[----:B------:R-:W-:Y:S04]  /*ff90*/  STG.E desc[UR10][R26.64+0x80], R246 ;  /* 0x000080f61a007986 */ /* 0x000fe8000c10190a */
[----:B------:R-:W-:Y:S04]  /*ffa0*/  STG.E desc[UR10][R26.64+0x380], R218 ;  /* 0x000380da1a007986 */ /* 0x000fe8000c10190a */
[----:B------:R-:W2:Y:S04]  /*ffb0*/  LDL.LU R163, [R1+0x188] ;  /* 0x0001880001a37983 */ /* 0x000ea80000300800 */
[----:B------:R-:W-:Y:S04]  /*ffc0*/  STG.E desc[UR10][R26.64+0x100], R244 ;  /* 0x000100f41a007986 */ /* 0x000fe8000c10190a */
[----:B------:R-:W-:Y:S04]  /*ffd0*/  STG.E desc[UR10][R26.64+0x180], R182 ;  /* 0x000180b61a007986 */ /* 0x000fe8000c10190a */
[----:B------:R-:W-:Y:S04]  /*ffe0*/  STG.E desc[UR10][R28.64+0x200], R52 ;  /* 0x000200341c007986 */ /* 0x000fe8000c10190a */
[----:B------:R0:W-:Y:S04]  /*fff0*/  STG.E desc[UR10][R28.64], R161 ;  /* 0x000000a11c007986 */ /* 0x0001e8000c10190a */
[----:B------:R-:W-:Y:S04]  /*10000*/  STG.E desc[UR10][R28.64+0x280], R54 ;  /* 0x000280361c007986 */ /* 0x000fe8000c10190a */
        /* <DEDUP_REMOVED lines=10> */
[----:B------:R1:W-:Y:S04]  /*100b0*/  STG.E desc[UR10][R30.64+0x80], R249 ;  /* 0x000080f91e007986 */ /* 0x0003e8000c10190a */
[----:B0-----:R-:W2:Y:S04]  /*100c0*/  LDL.LU R160, [R1+0x544] ;  /* 0x0005440001a07983 */ /* 0x001ea80000300800 */
[----:B---3--:R0:W-:Y:S04]  /*100d0*/  STG.E desc[UR10][R30.64+0x100], R242 ;  /* 0x000100f21e007986 */ /* 0x0081e8000c10190a */
[----:B-1----:R-:W3:Y:S04]  /*100e0*/  LDL.LU R249, [R1+0x54c] ;  /* 0x00054c0001f97983 */ /* 0x002ee80000300800 */
[----:B----4-:R1:W-:Y:S04]  /*100f0*/  STG.E desc[UR10][R30.64+0x180], R243 ;  /* 0x000180f31e007986 */ /* 0x0103e8000c10190a */
[----:B0-----:R-:W4:Y:S04]  /*10100*/  LDL.LU R242, [R1+0x184] ;  /* 0x0001840001f27983 */ /* 0x001f280000300800 */
[----:B------:R-:W-:Y:S04]  /*10110*/  STG.E desc[UR10][R30.64+0x200], R57 ;  /* 0x000200391e007986 */ /* 0x000fe8000c10190a */
[----:B------:R-:W-:Y:S04]  /*10120*/  STG.E desc[UR10][R30.64+0x280], R59 ;  /* 0x0002803b1e007986 */ /* 0x000fe8000c10190a */
[----:B------:R-:W-:Y:S04]  /*10130*/  STG.E desc[UR10][R30.64+0x300], R217 ;  /* 0x000300d91e007986 */ /* 0x000fe8000c10190a */
[----:B------:R-:W-:Y:S04]  /*10140*/  STG.E desc[UR10][R30.64+0x380], R219 ;  /* 0x000380db1e007986 */ /* 0x000fe8000c10190a */
[----:B-1----:R-:W4:Y:S04]  /*10150*/  LDL.LU R243, [R1+0x18c] ;  /* 0x00018c0001f37983 */ /* 0x002f280000300800 */
[----:B-----5:R0:W-:Y:S04]  /*10160*/  STG.E desc[UR10][R32.64], R252 ;  /* 0x000000fc20007986 */ /* 0x0201e8000c10190a */
[----:B------:R1:W-:Y:S04]  /*10170*/  STG.E desc[UR10][R32.64+0x80], R251 ;  /* 0x000080fb20007986 */ /* 0x0003e8000c10190a */
[----:B0-----:R-:W5:Y:S04]  /*10180*/  LDL.LU R252, [R1+0x534] ;  /* 0x0005340001fc7983 */ /* 0x001f680000300800 */
[----:B-1----:R-:W5:Y:S04]  /*10190*/  LDL.LU R251, [R1+0x53c] ;  /* 0x00053c0001fb7983 */ /* 0x002f680000300800 */
[----:B--2---:R0:W-:Y:S04]  /*101a0*/  STG.E desc[UR10][R32.64+0x100], R250 ;  /* 0x000100fa20007986 */ /* 0x0041e8000c10190a */
[----:B------:R1:W-:Y:S04]  /*101b0*/  STG.E desc[UR10][R32.64+0x180], R248 ;  /* 0x000180f820007986 */ /* 0x0003e8000c10190a */
[----:B0-----:R-:W2:Y:S04]  /*101c0*/  LDL.LU R250, [R1+0x174] ;  /* 0x0001740001fa7983 */ /* 0x001ea80000300800 */
[----:B-1----:R-:W2:Y:S04]  /*101d0*/  LDL.LU R248, [R1+0x17c] ;  /* 0x00017c0001f87983 */ /* 0x002ea80000300800 */
[----:B------:R-:W2:Y:S04]  /*101e0*/  LDL.LU R176, [R1+0x520] ;  /* 0x0005200001b07983 */ /* 0x000ea80000300800 */
        /* <DEDUP_REMOVED lines=11> */
[----:B------:R-:W-:Y:S04]  /*102a0*/  STG.E desc[UR10][R34.64+0x300], R208 ;  /* 0x000300d022007986 */ /* 0x000fe8000c10190a */
[----:B------:R-:W-:Y:S04]  /*102b0*/  STG.E desc[UR10][R34.64+0x380], R210 ;  /* 0x000380d222007986 */ /* 0x000fe8000c10190a */
[----:B------:R-:W2:Y:S04]  /*102c0*/  LDL.LU R244, [R1+0x160] ;  /* 0x0001600001f47983 */ /* 0x000ea80000300800 */
[----:B------:R-:W2:Y:S04]  /*102d0*/  LDL.LU R182, [R1+0x168] ;  /* 0x0001680001b67983 */ /* 0x000ea80000300800 */
[----:B------:R-:W-:Y:S04]  /*102e0*/  STG.E desc[UR10][R100.64+0x200], R44 ;  /* 0x0002002c64007986 */ /* 0x000fe8000c10190a */
[----:B------:R-:W-:Y:S04]  /*102f0*/  STG.E desc[UR10][R100.64+0x280], R46 ;  /* 0x0002802e64007986 */ /* 0x000fe8000c10190a */
[----:B------:R-:W-:Y:S04]  /*10300*/  STG.E desc[UR10][R100.64+0x300], R204 ;  /* 0x000300cc64007986 */ /* 0x000fe8000c10190a */
[----:B------:R-:W-:Y:S04]  /*10310*/  STG.E desc[UR10][R100.64+0x380], R206 ;  /* 0x000380ce64007986 */ /* 0x000fe8000c10190a */
[----:B------:R0:W-:Y:S04]  /*10320*/  STG.E desc[UR10][R100.64], R161 ;  /* 0x000000a164007986 */ /* 0x0001e8000c10190a */
[----:B------:R1:W-:Y:S04]  /*10330*/  STG.E desc[UR10][R100.64+0x80], R186 ;  /* 0x000080ba64007986 */ /* 0x0003e8000c10190a */
[----:B0-----:R-:W2:Y:S04]  /*10340*/  LDL.LU R161, [R1+0x510] ;  /* 0x0005100001a17983 */ /* 0x001ea80000300800 */
[----:B-1----:R-:W2:Y:S04]  /*10350*/  LDL.LU R186, [R1+0x518] ;  /* 0x0005180001ba7983 */ /* 0x002ea80000300800 */
[----:B------:R0:W-:Y:S04]  /*10360*/  STG.E desc[UR10][R100.64+0x100], R184 ;  /* 0x000100b864007986 */ /* 0x0001e8000c10190a */
        /* <DEDUP_REMOVED lines=8> */
[----:B------:R-:W-:Y:S04]  /*103f0*/  STG.E desc[UR10][R102.64+0x200], R49 ;  /* 0x0002003166007986 */ /* 0x000fe8000c10190a */
[----:B------:R-:W-:Y:S04]  /*10400*/  STG.E desc[UR10][R102.64+0x280], R51 ;  /* 0x0002803366007986 */ /* 0x000fe8000c10190a */
[----:B------:R-:W-:Y:S04]  /*10410*/  STG.E desc[UR10][R102.64+0x300], R209 ;  /* 0x000300d166007986 */ /* 0x000fe8000c10190a */
[----:B------:R1:W-:Y:S04]  /*10420*/  STG.E desc[UR10][R102.64+0x180], R243 ;  /* 0x000180f366007986 */ /* 0x0003e8000c10190a */
[----:B------:R-:W-:Y:S04]  /*10430*/  STG.E desc[UR10][R102.64+0x380], R211 ;  /* 0x000380d366007986 */ /* 0x000fe8000c10190a */
[----:B0-----:R-:W4:Y:S04]  /*10440*/  LDL.LU R242, [R1+0x164] ;  /* 0x0001640001f27983 */ /* 0x001f280000300800 */
        /* <DEDUP_REMOVED lines=36> */
[----:B---3--:R0:W-:Y:S04]  /*10690*/  STG.E desc[UR10][R110.64], R160 ;  /* 0x000000a06e007986 */ /* 0x0081e8000c10190a */
[----:B-1----:R-:W3:Y:S04]  /*106a0*/  LDL.LU R162, [R1+0x138] ;  /* 0x0001380001a27983 */ /* 0x002ee80000300800 */
[----:B----4-:R1:W-:Y:S04]  /*106b0*/  STG.E desc[UR10][R110.64+0x80], R249 ;  /* 0x000080f96e007986 */ /* 0x0103e8000c10190a */
[----:B0-----:R-:W4:Y:S04]  /*106c0*/  LDL.LU R160, [R1+0x504] ;  /* 0x0005040001a07983 */ /* 0x001f280000300800 */
[----:B------:R-:W-:Y:S04]  /*106d0*/  STG.E desc[UR10][R110.64+0x200], R41 ;  /* 0x000200296e007986 */ /* 0x000fe8000c10190a */
[----:B-1----:R-:W4:Y:S04]  /*106e0*/  LDL.LU R249, [R1+0x50c] ;  /* 0x00050c0001f97983 */ /* 0x002f280000300800 */
[----:B------:R-:W-:Y:S04]  /*106f0*/  STG.E desc[UR10][R110.64+0x280], R43 ;  /* 0x0002802b6e007986 */ /* 0x000fe8000c10190a */
[----:B------:R-:W-:Y:S04]  /*10700*/  STG.E desc[UR10][R110.64+0x300], R201 ;  /* 0x000300c96e007986 */ /* 0x000fe8000c10190a */
[----:B------:R0:W-:Y:S04]  /*10710*/  STG.E desc[UR10][R110.64+0x100], R242 ;  /* 0x000100f26e007986 */ /* 0x0001e8000c10190a */
        /* <DEDUP_REMOVED lines=37> */
[----:B---3--:R1:W-:Y:S04]  /*10970*/  STG.E desc[UR10][R116.64+0x180], R162 ;  /* 0x000180a274007986 */ /* 0x0083e8000c10190a */
[----:B0-----:R-:W3:Y:S04]  /*10980*/  LDL.LU R184, [R1+0x110] ;  /* 0x0001100001b87983 */ /* 0x001ee80000300800 */
[----:B----4-:R0:W-:Y:S04]  /*10990*/  STG.E desc[UR10][R118.64], R160 ;  /* 0x000000a076007986 */ /* 0x0101e8000c10190a */
[----:B-1----:R-:W4:Y:S04]  /*109a0*/  LDL.LU R162, [R1+0x118] ;  /* 0x0001180001a27983 */ /* 0x002f280000300800 */
[----:B------:R1:W-:Y:S04]  /*109b0*/  STG.E desc[UR10][R118.64+0x80], R249 ;  /* 0x000080f976007986 */ /* 0x0003e8000c10190a */
        /* <DEDUP_REMOVED lines=42> */
[----:B---3--:R0:W-:Y:S04]  /*10c60*/  STG.E desc[UR10][R124.64+0x100], R184 ;  /* 0x000100b87c007986 */ /* 0x0081e8000c10190a */
[----:B----4-:R1:W-:Y:S04]  /*10c70*/  STG.E desc[UR10][R124.64+0x180], R162 ;  /* 0x000180a27c007986 */ /* 0x0103e8000c10190a */
[----:B0-----:R-:W3:Y:S04]  /*10c80*/  LDL.LU R184, [R1+0xf0] ;  /* 0x0000f00001b87983 */ /* 0x001ee80000300800 */
[----:B------:R0:W-:Y:S04]  /*10c90*/  STG.E desc[UR10][R126.64], R160 ;  /* 0x000000a07e007986 */ /* 0x0001e8000c10190a */
        /* <DEDUP_REMOVED lines=134> */
[----:B---3--:R-:W-:Y:S04]  /*11500*/  STG.E desc[UR10][R236.64+0x100], R184 ;  /* 0x000100b8ec007986 */ /* 0x008fe8000c10190a */
[----:B----4-:R-:W-:Y:S04]  /*11510*/  STG.E desc[UR10][R236.64+0x180], R162 ;  /* 0x000180a2ec007986 */ /* 0x010fe8000c10190a */
        /* <DEDUP_REMOVED lines=11> */
[----:B-----5:R-:W-:Y:S04]  /*115d0*/  STG.E desc[UR10][R240.64], R252 ;  /* 0x000000fcf0007986 */ /* 0x020fe8000c10190a */
[----:B------:R-:W-:Y:S04]  /*115e0*/  STG.E desc[UR10][R240.64+0x80], R251 ;  /* 0x000080fbf0007986 */ /* 0x000fe8000c10190a */
[----:B------:R-:W-:Y:S04]  /*115f0*/  STG.E desc[UR10][R240.64+0x380], R151 ;  /* 0x00038097f0007986 */ /* 0x000fe8000c10190a */
[----:B--2---:R-:W-:Y:S04]  /*11600*/  STG.E desc[UR10][R240.64+0x100], R250 ;  /* 0x000100faf0007986 */ /* 0x004fe8000c10190a */
[----:B------:R-:W-:Y:S01]  /*11610*/  STG.E desc[UR10][R240.64+0x180], R248 ;  /* 0x000180f8f0007986 */ /* 0x000fe2000c10190a */
[----:B------:R-:W-:Y:S05]  /*11620*/  EXIT ;  /* 0x000000000000794d */ /* 0x000fea0003800000 */
.L_x_0:
[----:B------:R-:W-:-:S00]  /*11630*/  BRA `(.L_x_0) ;  /* 0xfffffffc00fc7947 */ /* 0x000fc0000383ffff */
[----:B------:R-:W-:-:S00]  /*11640*/  NOP ;  /* 0x0000000000007918 */ /* 0x000fc00000000000 */
        /* <DEDUP_REMOVED lines=11> */
.L_x_1:


//--------------------- .nv.shared.gluon_mma      --------------------------
	.section	.nv.shared.gluon_mma,"aw",@nobits
	.sectionflags	@""
	.align	16
	.zero		1024


//--------------------- .nv.shared.reserved.0     --------------------------
	.section	.nv.shared.reserved.0,"aw",@nobits
	.weak		__nv_reservedSMEM_offset_0_alias
	.size		__nv_reservedSMEM_offset_0_alias, 0, 0
	.other		__nv_reservedSMEM_offset_0_alias,@"STO_CUDA_RESERVED_SHARED STV_DEFAULT"
__nv_reservedSMEM_offset_0_alias:
	.zero		0


//--------------------- .nv.constant0.gluon_mma   --------------------------
	.section	.nv.constant0.gluon_mma,"a",@progbits
	.sectionflags	@""
	.align	4
.nv.constant0.gluon_mma:
	.zero		568


//--------------------- SYMBOLS --------------------------

	.type		.nv.reservedSmem.offset0,@object
	.size		.nv.reservedSmem.offset0,0x4
